//
// Generated by NVIDIA NVVM Compiler
//
// Compiler Build ID: CL-36424714
// Cuda compilation tools, release 13.0, V13.0.88
// Based on NVVM 20.0.0
//

.version 9.0
.target sm_100
.address_size 64

	// .globl	_Z22pack_subarray_c_doublePdS_iiiiiiiii

.visible .entry _Z22pack_subarray_c_doublePdS_iiiiiiiii(
	.param .u64 .ptr .align 1 _Z22pack_subarray_c_doublePdS_iiiiiiiii_param_0,
	.param .u64 .ptr .align 1 _Z22pack_subarray_c_doublePdS_iiiiiiiii_param_1,
	.param .u32 _Z22pack_subarray_c_doublePdS_iiiiiiiii_param_2,
	.param .u32 _Z22pack_subarray_c_doublePdS_iiiiiiiii_param_3,
	.param .u32 _Z22pack_subarray_c_doublePdS_iiiiiiiii_param_4,
	.param .u32 _Z22pack_subarray_c_doublePdS_iiiiiiiii_param_5,
	.param .u32 _Z22pack_subarray_c_doublePdS_iiiiiiiii_param_6,
	.param .u32 _Z22pack_subarray_c_doublePdS_iiiiiiiii_param_7,
	.param .u32 _Z22pack_subarray_c_doublePdS_iiiiiiiii_param_8,
	.param .u32 _Z22pack_subarray_c_doublePdS_iiiiiiiii_param_9,
	.param .u32 _Z22pack_subarray_c_doublePdS_iiiiiiiii_param_10
)
{
	.reg .pred 	%p<6>;
	.reg .b32 	%r<30>;
	.reg .b64 	%rd<9>;
	.reg .b64 	%fd<2>;

	ld.param.u64 	%rd1, [_Z22pack_subarray_c_doublePdS_iiiiiiiii_param_0];
	ld.param.u64 	%rd2, [_Z22pack_subarray_c_doublePdS_iiiiiiiii_param_1];
	ld.param.u32 	%r4, [_Z22pack_subarray_c_doublePdS_iiiiiiiii_param_3];
	ld.param.u32 	%r5, [_Z22pack_subarray_c_doublePdS_iiiiiiiii_param_4];
	ld.param.u32 	%r11, [_Z22pack_subarray_c_doublePdS_iiiiiiiii_param_5];
	ld.param.u32 	%r12, [_Z22pack_subarray_c_doublePdS_iiiiiiiii_param_6];
	ld.param.u32 	%r7, [_Z22pack_subarray_c_doublePdS_iiiiiiiii_param_7];
	ld.param.u32 	%r8, [_Z22pack_subarray_c_doublePdS_iiiiiiiii_param_8];
	ld.param.u32 	%r9, [_Z22pack_subarray_c_doublePdS_iiiiiiiii_param_9];
	ld.param.u32 	%r10, [_Z22pack_subarray_c_doublePdS_iiiiiiiii_param_10];
	mov.u32 	%r13, %ctaid.x;
	mov.u32 	%r14, %ntid.x;
	mov.u32 	%r15, %tid.x;
	mad.lo.s32 	%r1, %r13, %r14, %r15;
	mov.u32 	%r16, %ctaid.y;
	mov.u32 	%r17, %ntid.y;
	mov.u32 	%r18, %tid.y;
	mad.lo.s32 	%r19, %r16, %r17, %r18;
	mov.u32 	%r20, %ctaid.z;
	mov.u32 	%r21, %ntid.z;
	mov.u32 	%r22, %tid.z;
	mad.lo.s32 	%r3, %r20, %r21, %r22;
	setp.ge.s32 	%p1, %r1, %r11;
	setp.ge.s32 	%p2, %r19, %r12;
	or.pred  	%p3, %p1, %p2;
	setp.ge.s32 	%p4, %r3, %r7;
	or.pred  	%p5, %p3, %p4;
	@%p5 bra 	$L__BB0_2;
	cvta.to.global.u64 	%rd3, %rd2;
	cvta.to.global.u64 	%rd4, %rd1;
	add.s32 	%r23, %r8, %r1;
	add.s32 	%r24, %r9, %r19;
	add.s32 	%r25, %r10, %r3;
	mad.lo.s32 	%r26, %r23, %r4, %r24;
	mad.lo.s32 	%r27, %r26, %r5, %r25;
	mul.wide.s32 	%rd5, %r27, 8;
	add.s64 	%rd6, %rd3, %rd5;
	ld.global.f64 	%fd1, [%rd6];
	mad.lo.s32 	%r28, %r12, %r1, %r19;
	mad.lo.s32 	%r29, %r28, %r7, %r3;
	mul.wide.s32 	%rd7, %r29, 8;
	add.s64 	%rd8, %rd4, %rd7;
	st.global.f64 	[%rd8], %fd1;
$L__BB0_2:
	ret;

}
	// .globl	_Z24unpack_subarray_c_doublePdS_iiiiiiiii
.visible .entry _Z24unpack_subarray_c_doublePdS_iiiiiiiii(
	.param .u64 .ptr .align 1 _Z24unpack_subarray_c_doublePdS_iiiiiiiii_param_0,
	.param .u64 .ptr .align 1 _Z24unpack_subarray_c_doublePdS_iiiiiiiii_param_1,
	.param .u32 _Z24unpack_subarray_c_doublePdS_iiiiiiiii_param_2,
	.param .u32 _Z24unpack_subarray_c_doublePdS_iiiiiiiii_param_3,
	.param .u32 _Z24unpack_subarray_c_doublePdS_iiiiiiiii_param_4,
	.param .u32 _Z24unpack_subarray_c_doublePdS_iiiiiiiii_param_5,
	.param .u32 _Z24unpack_subarray_c_doublePdS_iiiiiiiii_param_6,
	.param .u32 _Z24unpack_subarray_c_doublePdS_iiiiiiiii_param_7,
	.param .u32 _Z24unpack_subarray_c_doublePdS_iiiiiiiii_param_8,
	.param .u32 _Z24unpack_subarray_c_doublePdS_iiiiiiiii_param_9,
	.param .u32 _Z24unpack_subarray_c_doublePdS_iiiiiiiii_param_10
)
{
	.reg .pred 	%p<6>;
	.reg .b32 	%r<30>;
	.reg .b64 	%rd<9>;
	.reg .b64 	%fd<2>;

	ld.param.u64 	%rd1, [_Z24unpack_subarray_c_doublePdS_iiiiiiiii_param_0];
	ld.param.u64 	%rd2, [_Z24unpack_subarray_c_doublePdS_iiiiiiiii_param_1];
	ld.param.u32 	%r4, [_Z24unpack_subarray_c_doublePdS_iiiiiiiii_param_3];
	ld.param.u32 	%r5, [_Z24unpack_subarray_c_doublePdS_iiiiiiiii_param_4];
	ld.param.u32 	%r11, [_Z24unpack_subarray_c_doublePdS_iiiiiiiii_param_5];
	ld.param.u32 	%r12, [_Z24unpack_subarray_c_doublePdS_iiiiiiiii_param_6];
	ld.param.u32 	%r7, [_Z24unpack_subarray_c_doublePdS_iiiiiiiii_param_7];
	ld.param.u32 	%r8, [_Z24unpack_subarray_c_doublePdS_iiiiiiiii_param_8];
	ld.param.u32 	%r9, [_Z24unpack_subarray_c_doublePdS_iiiiiiiii_param_9];
	ld.param.u32 	%r10, [_Z24unpack_subarray_c_doublePdS_iiiiiiiii_param_10];
	mov.u32 	%r13, %ctaid.x;
	mov.u32 	%r14, %ntid.x;
	mov.u32 	%r15, %tid.x;
	mad.lo.s32 	%r1, %r13, %r14, %r15;
	mov.u32 	%r16, %ctaid.y;
	mov.u32 	%r17, %ntid.y;
	mov.u32 	%r18, %tid.y;
	mad.lo.s32 	%r19, %r16, %r17, %r18;
	mov.u32 	%r20, %ctaid.z;
	mov.u32 	%r21, %ntid.z;
	mov.u32 	%r22, %tid.z;
	mad.lo.s32 	%r3, %r20, %r21, %r22;
	setp.ge.s32 	%p1, %r1, %r11;
	setp.ge.s32 	%p2, %r19, %r12;
	or.pred  	%p3, %p1, %p2;
	setp.ge.s32 	%p4, %r3, %r7;
	or.pred  	%p5, %p3, %p4;
	@%p5 bra 	$L__BB1_2;
	cvta.to.global.u64 	%rd3, %rd2;
	cvta.to.global.u64 	%rd4, %rd1;
	mad.lo.s32 	%r23, %r12, %r1, %r19;
	mad.lo.s32 	%r24, %r23, %r7, %r3;
	mul.wide.s32 	%rd5, %r24, 8;
	add.s64 	%rd6, %rd3, %rd5;
	ld.global.f64 	%fd1, [%rd6];
	add.s32 	%r25, %r8, %r1;
	add.s32 	%r26, %r9, %r19;
	add.s32 	%r27, %r10, %r3;
	mad.lo.s32 	%r28, %r25, %r4, %r26;
	mad.lo.s32 	%r29, %r28, %r5, %r27;
	mul.wide.s32 	%rd7, %r29, 8;
	add.s64 	%rd8, %rd4, %rd7;
	st.global.f64 	[%rd8], %fd1;
$L__BB1_2:
	ret;

}
	// .globl	_Z22pack_subarray_f_doublePdS_iiiiiiiii
.visible .entry _Z22pack_subarray_f_doublePdS_iiiiiiiii(
	.param .u64 .ptr .align 1 _Z22pack_subarray_f_doublePdS_iiiiiiiii_param_0,
	.param .u64 .ptr .align 1 _Z22pack_subarray_f_doublePdS_iiiiiiiii_param_1,
	.param .u32 _Z22pack_subarray_f_doublePdS_iiiiiiiii_param_2,
	.param .u32 _Z22pack_subarray_f_doublePdS_iiiiiiiii_param_3,
	.param .u32 _Z22pack_subarray_f_doublePdS_iiiiiiiii_param_4,
	.param .u32 _Z22pack_subarray_f_doublePdS_iiiiiiiii_param_5,
	.param .u32 _Z22pack_subarray_f_doublePdS_iiiiiiiii_param_6,
	.param .u32 _Z22pack_subarray_f_doublePdS_iiiiiiiii_param_7,
	.param .u32 _Z22pack_subarray_f_doublePdS_iiiiiiiii_param_8,
	.param .u32 _Z22pack_subarray_f_doublePdS_iiiiiiiii_param_9,
	.param .u32 _Z22pack_subarray_f_doublePdS_iiiiiiiii_param_10
)
{
	.reg .pred 	%p<6>;
	.reg .b32 	%r<30>;
	.reg .b64 	%rd<9>;
	.reg .b64 	%fd<2>;

	ld.param.u64 	%rd1, [_Z22pack_subarray_f_doublePdS_iiiiiiiii_param_0];
	ld.param.u64 	%rd2, [_Z22pack_subarray_f_doublePdS_iiiiiiiii_param_1];
	ld.param.u32 	%r4, [_Z22pack_subarray_f_doublePdS_iiiiiiiii_param_2];
	ld.param.u32 	%r5, [_Z22pack_subarray_f_doublePdS_iiiiiiiii_param_3];
	ld.param.u32 	%r6, [_Z22pack_subarray_f_doublePdS_iiiiiiiii_param_5];
	ld.param.u32 	%r11, [_Z22pack_subarray_f_doublePdS_iiiiiiiii_param_6];
	ld.param.u32 	%r12, [_Z22pack_subarray_f_doublePdS_iiiiiiiii_param_7];
	ld.param.u32 	%r8, [_Z22pack_subarray_f_doublePdS_iiiiiiiii_param_8];
	ld.param.u32 	%r9, [_Z22pack_subarray_f_doublePdS_iiiiiiiii_param_9];
	ld.param.u32 	%r10, [_Z22pack_subarray_f_doublePdS_iiiiiiiii_param_10];
	mov.u32 	%r13, %ctaid.x;
	mov.u32 	%r14, %ntid.x;
	mov.u32 	%r15, %tid.x;
	mad.lo.s32 	%r1, %r13, %r14, %r15;
	mov.u32 	%r16, %ctaid.y;
	mov.u32 	%r17, %ntid.y;
	mov.u32 	%r18, %tid.y;
	mad.lo.s32 	%r19, %r16, %r17, %r18;
	mov.u32 	%r20, %ctaid.z;
	mov.u32 	%r21, %ntid.z;
	mov.u32 	%r22, %tid.z;
	mad.lo.s32 	%r3, %r20, %r21, %r22;
	setp.ge.s32 	%p1, %r1, %r6;
	setp.ge.s32 	%p2, %r19, %r11;
	or.pred  	%p3, %p1, %p2;
	setp.ge.s32 	%p4, %r3, %r12;
	or.pred  	%p5, %p3, %p4;
	@%p5 bra 	$L__BB2_2;
	cvta.to.global.u64 	%rd3, %rd2;
	cvta.to.global.u64 	%rd4, %rd1;
	add.s32 	%r23, %r9, %r19;
	add.s32 	%r24, %r10, %r3;
	mad.lo.s32 	%r25, %r24, %r5, %r23;
	add.s32 	%r26, %r8, %r1;
	mad.lo.s32 	%r27, %r25, %r4, %r26;
	mul.wide.s32 	%rd5, %r27, 8;
	add.s64 	%rd6, %rd3, %rd5;
	ld.global.f64 	%fd1, [%rd6];
	mad.lo.s32 	%r28, %r11, %r3, %r19;
	mad.lo.s32 	%r29, %r28, %r6, %r1;
	mul.wide.s32 	%rd7, %r29, 8;
	add.s64 	%rd8, %rd4, %rd7;
	st.global.f64 	[%rd8], %fd1;
$L__BB2_2:
	ret;

}
	// .globl	_Z24unpack_subarray_f_doublePdS_iiiiiiiii
.visible .entry _Z24unpack_subarray_f_doublePdS_iiiiiiiii(
	.param .u64 .ptr .align 1 _Z24unpack_subarray_f_doublePdS_iiiiiiiii_param_0,
	.param .u64 .ptr .align 1 _Z24unpack_subarray_f_doublePdS_iiiiiiiii_param_1,
	.param .u32 _Z24unpack_subarray_f_doublePdS_iiiiiiiii_param_2,
	.param .u32 _Z24unpack_subarray_f_doublePdS_iiiiiiiii_param_3,
	.param .u32 _Z24unpack_subarray_f_doublePdS_iiiiiiiii_param_4,
	.param .u32 _Z24unpack_subarray_f_doublePdS_iiiiiiiii_param_5,
	.param .u32 _Z24unpack_subarray_f_doublePdS_iiiiiiiii_param_6,
	.param .u32 _Z24unpack_subarray_f_doublePdS_iiiiiiiii_param_7,
	.param .u32 _Z24unpack_subarray_f_doublePdS_iiiiiiiii_param_8,
	.param .u32 _Z24unpack_subarray_f_doublePdS_iiiiiiiii_param_9,
	.param .u32 _Z24unpack_subarray_f_doublePdS_iiiiiiiii_param_10
)
{
	.reg .pred 	%p<6>;
	.reg .b32 	%r<30>;
	.reg .b64 	%rd<9>;
	.reg .b64 	%fd<2>;

	ld.param.u64 	%rd1, [_Z24unpack_subarray_f_doublePdS_iiiiiiiii_param_0];
	ld.param.u64 	%rd2, [_Z24unpack_subarray_f_doublePdS_iiiiiiiii_param_1];
	ld.param.u32 	%r4, [_Z24unpack_subarray_f_doublePdS_iiiiiiiii_param_2];
	ld.param.u32 	%r5, [_Z24unpack_subarray_f_doublePdS_iiiiiiiii_param_3];
	ld.param.u32 	%r6, [_Z24unpack_subarray_f_doublePdS_iiiiiiiii_param_5];
	ld.param.u32 	%r11, [_Z24unpack_subarray_f_doublePdS_iiiiiiiii_param_6];
	ld.param.u32 	%r12, [_Z24unpack_subarray_f_doublePdS_iiiiiiiii_param_7];
	ld.param.u32 	%r8, [_Z24unpack_subarray_f_doublePdS_iiiiiiiii_param_8];
	ld.param.u32 	%r9, [_Z24unpack_subarray_f_doublePdS_iiiiiiiii_param_9];
	ld.param.u32 	%r10, [_Z24unpack_subarray_f_doublePdS_iiiiiiiii_param_10];
	mov.u32 	%r13, %ctaid.x;
	mov.u32 	%r14, %ntid.x;
	mov.u32 	%r15, %tid.x;
	mad.lo.s32 	%r1, %r13, %r14, %r15;
	mov.u32 	%r16, %ctaid.y;
	mov.u32 	%r17, %ntid.y;
	mov.u32 	%r18, %tid.y;
	mad.lo.s32 	%r19, %r16, %r17, %r18;
	mov.u32 	%r20, %ctaid.z;
	mov.u32 	%r21, %ntid.z;
	mov.u32 	%r22, %tid.z;
	mad.lo.s32 	%r3, %r20, %r21, %r22;
	setp.ge.s32 	%p1, %r1, %r6;
	setp.ge.s32 	%p2, %r19, %r11;
	or.pred  	%p3, %p1, %p2;
	setp.ge.s32 	%p4, %r3, %r12;
	or.pred  	%p5, %p3, %p4;
	@%p5 bra 	$L__BB3_2;
	cvta.to.global.u64 	%rd3, %rd2;
	cvta.to.global.u64 	%rd4, %rd1;
	mad.lo.s32 	%r23, %r11, %r3, %r19;
	mad.lo.s32 	%r24, %r23, %r6, %r1;
	mul.wide.s32 	%rd5, %r24, 8;
	add.s64 	%rd6, %rd3, %rd5;
	ld.global.f64 	%fd1, [%rd6];
	add.s32 	%r25, %r9, %r19;
	add.s32 	%r26, %r10, %r3;
	mad.lo.s32 	%r27, %r26, %r5, %r25;
	add.s32 	%r28, %r8, %r1;
	mad.lo.s32 	%r29, %r27, %r4, %r28;
	mul.wide.s32 	%rd7, %r29, 8;
	add.s64 	%rd8, %rd4, %rd7;
	st.global.f64 	[%rd8], %fd1;
$L__BB3_2:
	ret;

}
	// .globl	_Z21pack_subarray_c_floatPfS_iiiiiiiii
.visible .entry _Z21pack_subarray_c_floatPfS_iiiiiiiii(
	.param .u64 .ptr .align 1 _Z21pack_subarray_c_floatPfS_iiiiiiiii_param_0,
	.param .u64 .ptr .align 1 _Z21pack_subarray_c_floatPfS_iiiiiiiii_param_1,
	.param .u32 _Z21pack_subarray_c_floatPfS_iiiiiiiii_param_2,
	.param .u32 _Z21pack_subarray_c_floatPfS_iiiiiiiii_param_3,
	.param .u32 _Z21pack_subarray_c_floatPfS_iiiiiiiii_param_4,
	.param .u32 _Z21pack_subarray_c_floatPfS_iiiiiiiii_param_5,
	.param .u32 _Z21pack_subarray_c_floatPfS_iiiiiiiii_param_6,
	.param .u32 _Z21pack_subarray_c_floatPfS_iiiiiiiii_param_7,
	.param .u32 _Z21pack_subarray_c_floatPfS_iiiiiiiii_param_8,
	.param .u32 _Z21pack_subarray_c_floatPfS_iiiiiiiii_param_9,
	.param .u32 _Z21pack_subarray_c_floatPfS_iiiiiiiii_param_10
)
{
	.reg .pred 	%p<6>;
	.reg .b32 	%r<30>;
	.reg .b32 	%f<2>;
	.reg .b64 	%rd<9>;

	ld.param.u64 	%rd1, [_Z21pack_subarray_c_floatPfS_iiiiiiiii_param_0];
	ld.param.u64 	%rd2, [_Z21pack_subarray_c_floatPfS_iiiiiiiii_param_1];
	ld.param.u32 	%r4, [_Z21pack_subarray_c_floatPfS_iiiiiiiii_param_3];
	ld.param.u32 	%r5, [_Z21pack_subarray_c_floatPfS_iiiiiiiii_param_4];
	ld.param.u32 	%r11, [_Z21pack_subarray_c_floatPfS_iiiiiiiii_param_5];
	ld.param.u32 	%r12, [_Z21pack_subarray_c_floatPfS_iiiiiiiii_param_6];
	ld.param.u32 	%r7, [_Z21pack_subarray_c_floatPfS_iiiiiiiii_param_7];
	ld.param.u32 	%r8, [_Z21pack_subarray_c_floatPfS_iiiiiiiii_param_8];
	ld.param.u32 	%r9, [_Z21pack_subarray_c_floatPfS_iiiiiiiii_param_9];
	ld.param.u32 	%r10, [_Z21pack_subarray_c_floatPfS_iiiiiiiii_param_10];
	mov.u32 	%r13, %ctaid.x;
	mov.u32 	%r14, %ntid.x;
	mov.u32 	%r15, %tid.x;
	mad.lo.s32 	%r1, %r13, %r14, %r15;
	mov.u32 	%r16, %ctaid.y;
	mov.u32 	%r17, %ntid.y;
	mov.u32 	%r18, %tid.y;
	mad.lo.s32 	%r19, %r16, %r17, %r18;
	mov.u32 	%r20, %ctaid.z;
	mov.u32 	%r21, %ntid.z;
	mov.u32 	%r22, %tid.z;
	mad.lo.s32 	%r3, %r20, %r21, %r22;
	setp.ge.s32 	%p1, %r1, %r11;
	setp.ge.s32 	%p2, %r19, %r12;
	or.pred  	%p3, %p1, %p2;
	setp.ge.s32 	%p4, %r3, %r7;
	or.pred  	%p5, %p3, %p4;
	@%p5 bra 	$L__BB4_2;
	cvta.to.global.u64 	%rd3, %rd2;
	cvta.to.global.u64 	%rd4, %rd1;
	add.s32 	%r23, %r8, %r1;
	add.s32 	%r24, %r9, %r19;
	add.s32 	%r25, %r10, %r3;
	mad.lo.s32 	%r26, %r23, %r4, %r24;
	mad.lo.s32 	%r27, %r26, %r5, %r25;
	mul.wide.s32 	%rd5, %r27, 4;
	add.s64 	%rd6, %rd3, %rd5;
	ld.global.f32 	%f1, [%rd6];
	mad.lo.s32 	%r28, %r12, %r1, %r19;
	mad.lo.s32 	%r29, %r28, %r7, %r3;
	mul.wide.s32 	%rd7, %r29, 4;
	add.s64 	%rd8, %rd4, %rd7;
	st.global.f32 	[%rd8], %f1;
$L__BB4_2:
	ret;

}
	// .globl	_Z23unpack_subarray_c_floatPfS_iiiiiiiii
.visible .entry _Z23unpack_subarray_c_floatPfS_iiiiiiiii(
	.param .u64 .ptr .align 1 _Z23unpack_subarray_c_floatPfS_iiiiiiiii_param_0,
	.param .u64 .ptr .align 1 _Z23unpack_subarray_c_floatPfS_iiiiiiiii_param_1,
	.param .u32 _Z23unpack_subarray_c_floatPfS_iiiiiiiii_param_2,
	.param .u32 _Z23unpack_subarray_c_floatPfS_iiiiiiiii_param_3,
	.param .u32 _Z23unpack_subarray_c_floatPfS_iiiiiiiii_param_4,
	.param .u32 _Z23unpack_subarray_c_floatPfS_iiiiiiiii_param_5,
	.param .u32 _Z23unpack_subarray_c_floatPfS_iiiiiiiii_param_6,
	.param .u32 _Z23unpack_subarray_c_floatPfS_iiiiiiiii_param_7,
	.param .u32 _Z23unpack_subarray_c_floatPfS_iiiiiiiii_param_8,
	.param .u32 _Z23unpack_subarray_c_floatPfS_iiiiiiiii_param_9,
	.param .u32 _Z23unpack_subarray_c_floatPfS_iiiiiiiii_param_10
)
{
	.reg .pred 	%p<6>;
	.reg .b32 	%r<30>;
	.reg .b32 	%f<2>;
	.reg .b64 	%rd<9>;

	ld.param.u64 	%rd1, [_Z23unpack_subarray_c_floatPfS_iiiiiiiii_param_0];
	ld.param.u64 	%rd2, [_Z23unpack_subarray_c_floatPfS_iiiiiiiii_param_1];
	ld.param.u32 	%r4, [_Z23unpack_subarray_c_floatPfS_iiiiiiiii_param_3];
	ld.param.u32 	%r5, [_Z23unpack_subarray_c_floatPfS_iiiiiiiii_param_4];
	ld.param.u32 	%r11, [_Z23unpack_subarray_c_floatPfS_iiiiiiiii_param_5];
	ld.param.u32 	%r12, [_Z23unpack_subarray_c_floatPfS_iiiiiiiii_param_6];
	ld.param.u32 	%r7, [_Z23unpack_subarray_c_floatPfS_iiiiiiiii_param_7];
	ld.param.u32 	%r8, [_Z23unpack_subarray_c_floatPfS_iiiiiiiii_param_8];
	ld.param.u32 	%r9, [_Z23unpack_subarray_c_floatPfS_iiiiiiiii_param_9];
	ld.param.u32 	%r10, [_Z23unpack_subarray_c_floatPfS_iiiiiiiii_param_10];
	mov.u32 	%r13, %ctaid.x;
	mov.u32 	%r14, %ntid.x;
	mov.u32 	%r15, %tid.x;
	mad.lo.s32 	%r1, %r13, %r14, %r15;
	mov.u32 	%r16, %ctaid.y;
	mov.u32 	%r17, %ntid.y;
	mov.u32 	%r18, %tid.y;
	mad.lo.s32 	%r19, %r16, %r17, %r18;
	mov.u32 	%r20, %ctaid.z;
	mov.u32 	%r21, %ntid.z;
	mov.u32 	%r22, %tid.z;
	mad.lo.s32 	%r3, %r20, %r21, %r22;
	setp.ge.s32 	%p1, %r1, %r11;
	setp.ge.s32 	%p2, %r19, %r12;
	or.pred  	%p3, %p1, %p2;
	setp.ge.s32 	%p4, %r3, %r7;
	or.pred  	%p5, %p3, %p4;
	@%p5 bra 	$L__BB5_2;
	cvta.to.global.u64 	%rd3, %rd2;
	cvta.to.global.u64 	%rd4, %rd1;
	mad.lo.s32 	%r23, %r12, %r1, %r19;
	mad.lo.s32 	%r24, %r23, %r7, %r3;
	mul.wide.s32 	%rd5, %r24, 4;
	add.s64 	%rd6, %rd3, %rd5;
	ld.global.f32 	%f1, [%rd6];
	add.s32 	%r25, %r8, %r1;
	add.s32 	%r26, %r9, %r19;
	add.s32 	%r27, %r10, %r3;
	mad.lo.s32 	%r28, %r25, %r4, %r26;
	mad.lo.s32 	%r29, %r28, %r5, %r27;
	mul.wide.s32 	%rd7, %r29, 4;
	add.s64 	%rd8, %rd4, %rd7;
	st.global.f32 	[%rd8], %f1;
$L__BB5_2:
	ret;

}
	// .globl	_Z21pack_subarray_f_floatPfS_iiiiiiiii
.visible .entry _Z21pack_subarray_f_floatPfS_iiiiiiiii(
	.param .u64 .ptr .align 1 _Z21pack_subarray_f_floatPfS_iiiiiiiii_param_0,
	.param .u64 .ptr .align 1 _Z21pack_subarray_f_floatPfS_iiiiiiiii_param_1,
	.param .u32 _Z21pack_subarray_f_floatPfS_iiiiiiiii_param_2,
	.param .u32 _Z21pack_subarray_f_floatPfS_iiiiiiiii_param_3,
	.param .u32 _Z21pack_subarray_f_floatPfS_iiiiiiiii_param_4,
	.param .u32 _Z21pack_subarray_f_floatPfS_iiiiiiiii_param_5,
	.param .u32 _Z21pack_subarray_f_floatPfS_iiiiiiiii_param_6,
	.param .u32 _Z21pack_subarray_f_floatPfS_iiiiiiiii_param_7,
	.param .u32 _Z21pack_subarray_f_floatPfS_iiiiiiiii_param_8,
	.param .u32 _Z21pack_subarray_f_floatPfS_iiiiiiiii_param_9,
	.param .u32 _Z21pack_subarray_f_floatPfS_iiiiiiiii_param_10
)
{
	.reg .pred 	%p<6>;
	.reg .b32 	%r<30>;
	.reg .b32 	%f<2>;
	.reg .b64 	%rd<9>;

	ld.param.u64 	%rd1, [_Z21pack_subarray_f_floatPfS_iiiiiiiii_param_0];
	ld.param.u64 	%rd2, [_Z21pack_subarray_f_floatPfS_iiiiiiiii_param_1];
	ld.param.u32 	%r4, [_Z21pack_subarray_f_floatPfS_iiiiiiiii_param_2];
	ld.param.u32 	%r5, [_Z21pack_subarray_f_floatPfS_iiiiiiiii_param_3];
	ld.param.u32 	%r6, [_Z21pack_subarray_f_floatPfS_iiiiiiiii_param_5];
	ld.param.u32 	%r11, [_Z21pack_subarray_f_floatPfS_iiiiiiiii_param_6];
	ld.param.u32 	%r12, [_Z21pack_subarray_f_floatPfS_iiiiiiiii_param_7];
	ld.param.u32 	%r8, [_Z21pack_subarray_f_floatPfS_iiiiiiiii_param_8];
	ld.param.u32 	%r9, [_Z21pack_subarray_f_floatPfS_iiiiiiiii_param_9];
	ld.param.u32 	%r10, [_Z21pack_subarray_f_floatPfS_iiiiiiiii_param_10];
	mov.u32 	%r13, %ctaid.x;
	mov.u32 	%r14, %ntid.x;
	mov.u32 	%r15, %tid.x;
	mad.lo.s32 	%r1, %r13, %r14, %r15;
	mov.u32 	%r16, %ctaid.y;
	mov.u32 	%r17, %ntid.y;
	mov.u32 	%r18, %tid.y;
	mad.lo.s32 	%r19, %r16, %r17, %r18;
	mov.u32 	%r20, %ctaid.z;
	mov.u32 	%r21, %ntid.z;
	mov.u32 	%r22, %tid.z;
	mad.lo.s32 	%r3, %r20, %r21, %r22;
	setp.ge.s32 	%p1, %r1, %r6;
	setp.ge.s32 	%p2, %r19, %r11;
	or.pred  	%p3, %p1, %p2;
	setp.ge.s32 	%p4, %r3, %r12;
	or.pred  	%p5, %p3, %p4;
	@%p5 bra 	$L__BB6_2;
	cvta.to.global.u64 	%rd3, %rd2;
	cvta.to.global.u64 	%rd4, %rd1;
	add.s32 	%r23, %r9, %r19;
	add.s32 	%r24, %r10, %r3;
	mad.lo.s32 	%r25, %r24, %r5, %r23;
	add.s32 	%r26, %r8, %r1;
	mad.lo.s32 	%r27, %r25, %r4, %r26;
	mul.wide.s32 	%rd5, %r27, 4;
	add.s64 	%rd6, %rd3, %rd5;
	ld.global.f32 	%f1, [%rd6];
	mad.lo.s32 	%r28, %r11, %r3, %r19;
	mad.lo.s32 	%r29, %r28, %r6, %r1;
	mul.wide.s32 	%rd7, %r29, 4;
	add.s64 	%rd8, %rd4, %rd7;
	st.global.f32 	[%rd8], %f1;
$L__BB6_2:
	ret;

}
	// .globl	_Z23unpack_subarray_f_floatPfS_iiiiiiiii
.visible .entry _Z23unpack_subarray_f_floatPfS_iiiiiiiii(
	.param .u64 .ptr .align 1 _Z23unpack_subarray_f_floatPfS_iiiiiiiii_param_0,
	.param .u64 .ptr .align 1 _Z23unpack_subarray_f_floatPfS_iiiiiiiii_param_1,
	.param .u32 _Z23unpack_subarray_f_floatPfS_iiiiiiiii_param_2,
	.param .u32 _Z23unpack_subarray_f_floatPfS_iiiiiiiii_param_3,
	.param .u32 _Z23unpack_subarray_f_floatPfS_iiiiiiiii_param_4,
	.param .u32 _Z23unpack_subarray_f_floatPfS_iiiiiiiii_param_5,
	.param .u32 _Z23unpack_subarray_f_floatPfS_iiiiiiiii_param_6,
	.param .u32 _Z23unpack_subarray_f_floatPfS_iiiiiiiii_param_7,
	.param .u32 _Z23unpack_subarray_f_floatPfS_iiiiiiiii_param_8,
	.param .u32 _Z23unpack_subarray_f_floatPfS_iiiiiiiii_param_9,
	.param .u32 _Z23unpack_subarray_f_floatPfS_iiiiiiiii_param_10
)
{
	.reg .pred 	%p<6>;
	.reg .b32 	%r<30>;
	.reg .b32 	%f<2>;
	.reg .b64 	%rd<9>;

	ld.param.u64 	%rd1, [_Z23unpack_subarray_f_floatPfS_iiiiiiiii_param_0];
	ld.param.u64 	%rd2, [_Z23unpack_subarray_f_floatPfS_iiiiiiiii_param_1];
	ld.param.u32 	%r4, [_Z23unpack_subarray_f_floatPfS_iiiiiiiii_param_2];
	ld.param.u32 	%r5, [_Z23unpack_subarray_f_floatPfS_iiiiiiiii_param_3];
	ld.param.u32 	%r6, [_Z23unpack_subarray_f_floatPfS_iiiiiiiii_param_5];
	ld.param.u32 	%r11, [_Z23unpack_subarray_f_floatPfS_iiiiiiiii_param_6];
	ld.param.u32 	%r12, [_Z23unpack_subarray_f_floatPfS_iiiiiiiii_param_7];
	ld.param.u32 	%r8, [_Z23unpack_subarray_f_floatPfS_iiiiiiiii_param_8];
	ld.param.u32 	%r9, [_Z23unpack_subarray_f_floatPfS_iiiiiiiii_param_9];
	ld.param.u32 	%r10, [_Z23unpack_subarray_f_floatPfS_iiiiiiiii_param_10];
	mov.u32 	%r13, %ctaid.x;
	mov.u32 	%r14, %ntid.x;
	mov.u32 	%r15, %tid.x;
	mad.lo.s32 	%r1, %r13, %r14, %r15;
	mov.u32 	%r16, %ctaid.y;
	mov.u32 	%r17, %ntid.y;
	mov.u32 	%r18, %tid.y;
	mad.lo.s32 	%r19, %r16, %r17, %r18;
	mov.u32 	%r20, %ctaid.z;
	mov.u32 	%r21, %ntid.z;
	mov.u32 	%r22, %tid.z;
	mad.lo.s32 	%r3, %r20, %r21, %r22;
	setp.ge.s32 	%p1, %r1, %r6;
	setp.ge.s32 	%p2, %r19, %r11;
	or.pred  	%p3, %p1, %p2;
	setp.ge.s32 	%p4, %r3, %r12;
	or.pred  	%p5, %p3, %p4;
	@%p5 bra 	$L__BB7_2;
	cvta.to.global.u64 	%rd3, %rd2;
	cvta.to.global.u64 	%rd4, %rd1;
	mad.lo.s32 	%r23, %r11, %r3, %r19;
	mad.lo.s32 	%r24, %r23, %r6, %r1;
	mul.wide.s32 	%rd5, %r24, 4;
	add.s64 	%rd6, %rd3, %rd5;
	ld.global.f32 	%f1, [%rd6];
	add.s32 	%r25, %r9, %r19;
	add.s32 	%r26, %r10, %r3;
	mad.lo.s32 	%r27, %r26, %r5, %r25;
	add.s32 	%r28, %r8, %r1;
	mad.lo.s32 	%r29, %r27, %r4, %r28;
	mul.wide.s32 	%rd7, %r29, 4;
	add.s64 	%rd8, %rd4, %rd7;
	st.global.f32 	[%rd8], %f1;
$L__BB7_2:
	ret;

}
	// .globl	_Z20pack_subarray_c_charPcS_iiiiiiiii
.visible .entry _Z20pack_subarray_c_charPcS_iiiiiiiii(
	.param .u64 .ptr .align 1 _Z20pack_subarray_c_charPcS_iiiiiiiii_param_0,
	.param .u64 .ptr .align 1 _Z20pack_subarray_c_charPcS_iiiiiiiii_param_1,
	.param .u32 _Z20pack_subarray_c_charPcS_iiiiiiiii_param_2,
	.param .u32 _Z20pack_subarray_c_charPcS_iiiiiiiii_param_3,
	.param .u32 _Z20pack_subarray_c_charPcS_iiiiiiiii_param_4,
	.param .u32 _Z20pack_subarray_c_charPcS_iiiiiiiii_param_5,
	.param .u32 _Z20pack_subarray_c_charPcS_iiiiiiiii_param_6,
	.param .u32 _Z20pack_subarray_c_charPcS_iiiiiiiii_param_7,
	.param .u32 _Z20pack_subarray_c_charPcS_iiiiiiiii_param_8,
	.param .u32 _Z20pack_subarray_c_charPcS_iiiiiiiii_param_9,
	.param .u32 _Z20pack_subarray_c_charPcS_iiiiiiiii_param_10
)
{
	.reg .pred 	%p<6>;
	.reg .b16 	%rs<2>;
	.reg .b32 	%r<30>;
	.reg .b64 	%rd<9>;

	ld.param.u64 	%rd1, [_Z20pack_subarray_c_charPcS_iiiiiiiii_param_0];
	ld.param.u64 	%rd2, [_Z20pack_subarray_c_charPcS_iiiiiiiii_param_1];
	ld.param.u32 	%r4, [_Z20pack_subarray_c_charPcS_iiiiiiiii_param_3];
	ld.param.u32 	%r5, [_Z20pack_subarray_c_charPcS_iiiiiiiii_param_4];
	ld.param.u32 	%r11, [_Z20pack_subarray_c_charPcS_iiiiiiiii_param_5];
	ld.param.u32 	%r12, [_Z20pack_subarray_c_charPcS_iiiiiiiii_param_6];
	ld.param.u32 	%r7, [_Z20pack_subarray_c_charPcS_iiiiiiiii_param_7];
	ld.param.u32 	%r8, [_Z20pack_subarray_c_charPcS_iiiiiiiii_param_8];
	ld.param.u32 	%r9, [_Z20pack_subarray_c_charPcS_iiiiiiiii_param_9];
	ld.param.u32 	%r10, [_Z20pack_subarray_c_charPcS_iiiiiiiii_param_10];
	mov.u32 	%r13, %ctaid.x;
	mov.u32 	%r14, %ntid.x;
	mov.u32 	%r15, %tid.x;
	mad.lo.s32 	%r1, %r13, %r14, %r15;
	mov.u32 	%r16, %ctaid.y;
	mov.u32 	%r17, %ntid.y;
	mov.u32 	%r18, %tid.y;
	mad.lo.s32 	%r19, %r16, %r17, %r18;
	mov.u32 	%r20, %ctaid.z;
	mov.u32 	%r21, %ntid.z;
	mov.u32 	%r22, %tid.z;
	mad.lo.s32 	%r3, %r20, %r21, %r22;
	setp.ge.s32 	%p1, %r1, %r11;
	setp.ge.s32 	%p2, %r19, %r12;
	or.pred  	%p3, %p1, %p2;
	setp.ge.s32 	%p4, %r3, %r7;
	or.pred  	%p5, %p3, %p4;
	@%p5 bra 	$L__BB8_2;
	cvta.to.global.u64 	%rd3, %rd2;
	cvta.to.global.u64 	%rd4, %rd1;
	add.s32 	%r23, %r8, %r1;
	add.s32 	%r24, %r9, %r19;
	add.s32 	%r25, %r10, %r3;
	mad.lo.s32 	%r26, %r23, %r4, %r24;
	mad.lo.s32 	%r27, %r26, %r5, %r25;
	cvt.s64.s32 	%rd5, %r27;
	add.s64 	%rd6, %rd3, %rd5;
	ld.global.u8 	%rs1, [%rd6];
	mad.lo.s32 	%r28, %r12, %r1, %r19;
	mad.lo.s32 	%r29, %r28, %r7, %r3;
	cvt.s64.s32 	%rd7, %r29;
	add.s64 	%rd8, %rd4, %rd7;
	st.global.u8 	[%rd8], %rs1;
$L__BB8_2:
	ret;

}
	// .globl	_Z22unpack_subarray_c_charPcS_iiiiiiiii
.visible .entry _Z22unpack_subarray_c_charPcS_iiiiiiiii(
	.param .u64 .ptr .align 1 _Z22unpack_subarray_c_charPcS_iiiiiiiii_param_0,
	.param .u64 .ptr .align 1 _Z22unpack_subarray_c_charPcS_iiiiiiiii_param_1,
	.param .u32 _Z22unpack_subarray_c_charPcS_iiiiiiiii_param_2,
	.param .u32 _Z22unpack_subarray_c_charPcS_iiiiiiiii_param_3,
	.param .u32 _Z22unpack_subarray_c_charPcS_iiiiiiiii_param_4,
	.param .u32 _Z22unpack_subarray_c_charPcS_iiiiiiiii_param_5,
	.param .u32 _Z22unpack_subarray_c_charPcS_iiiiiiiii_param_6,
	.param .u32 _Z22unpack_subarray_c_charPcS_iiiiiiiii_param_7,
	.param .u32 _Z22unpack_subarray_c_charPcS_iiiiiiiii_param_8,
	.param .u32 _Z22unpack_subarray_c_charPcS_iiiiiiiii_param_9,
	.param .u32 _Z22unpack_subarray_c_charPcS_iiiiiiiii_param_10
)
{
	.reg .pred 	%p<6>;
	.reg .b16 	%rs<2>;
	.reg .b32 	%r<30>;
	.reg .b64 	%rd<9>;

	ld.param.u64 	%rd1, [_Z22unpack_subarray_c_charPcS_iiiiiiiii_param_0];
	ld.param.u64 	%rd2, [_Z22unpack_subarray_c_charPcS_iiiiiiiii_param_1];
	ld.param.u32 	%r4, [_Z22unpack_subarray_c_charPcS_iiiiiiiii_param_3];
	ld.param.u32 	%r5, [_Z22unpack_subarray_c_charPcS_iiiiiiiii_param_4];
	ld.param.u32 	%r11, [_Z22unpack_subarray_c_charPcS_iiiiiiiii_param_5];
	ld.param.u32 	%r12, [_Z22unpack_subarray_c_charPcS_iiiiiiiii_param_6];
	ld.param.u32 	%r7, [_Z22unpack_subarray_c_charPcS_iiiiiiiii_param_7];
	ld.param.u32 	%r8, [_Z22unpack_subarray_c_charPcS_iiiiiiiii_param_8];
	ld.param.u32 	%r9, [_Z22unpack_subarray_c_charPcS_iiiiiiiii_param_9];
	ld.param.u32 	%r10, [_Z22unpack_subarray_c_charPcS_iiiiiiiii_param_10];
	mov.u32 	%r13, %ctaid.x;
	mov.u32 	%r14, %ntid.x;
	mov.u32 	%r15, %tid.x;
	mad.lo.s32 	%r1, %r13, %r14, %r15;
	mov.u32 	%r16, %ctaid.y;
	mov.u32 	%r17, %ntid.y;
	mov.u32 	%r18, %tid.y;
	mad.lo.s32 	%r19, %r16, %r17, %r18;
	mov.u32 	%r20, %ctaid.z;
	mov.u32 	%r21, %ntid.z;
	mov.u32 	%r22, %tid.z;
	mad.lo.s32 	%r3, %r20, %r21, %r22;
	setp.ge.s32 	%p1, %r1, %r11;
	setp.ge.s32 	%p2, %r19, %r12;
	or.pred  	%p3, %p1, %p2;
	setp.ge.s32 	%p4, %r3, %r7;
	or.pred  	%p5, %p3, %p4;
	@%p5 bra 	$L__BB9_2;
	cvta.to.global.u64 	%rd3, %rd2;
	cvta.to.global.u64 	%rd4, %rd1;
	mad.lo.s32 	%r23, %r12, %r1, %r19;
	mad.lo.s32 	%r24, %r23, %r7, %r3;
	cvt.s64.s32 	%rd5, %r24;
	add.s64 	%rd6, %rd3, %rd5;
	ld.global.u8 	%rs1, [%rd6];
	add.s32 	%r25, %r8, %r1;
	add.s32 	%r26, %r9, %r19;
	add.s32 	%r27, %r10, %r3;
	mad.lo.s32 	%r28, %r25, %r4, %r26;
	mad.lo.s32 	%r29, %r28, %r5, %r27;
	cvt.s64.s32 	%rd7, %r29;
	add.s64 	%rd8, %rd4, %rd7;
	st.global.u8 	[%rd8], %rs1;
$L__BB9_2:
	ret;

}
	// .globl	_Z20pack_subarray_f_charPcS_iiiiiiiii
.visible .entry _Z20pack_subarray_f_charPcS_iiiiiiiii(
	.param .u64 .ptr .align 1 _Z20pack_subarray_f_charPcS_iiiiiiiii_param_0,
	.param .u64 .ptr .align 1 _Z20pack_subarray_f_charPcS_iiiiiiiii_param_1,
	.param .u32 _Z20pack_subarray_f_charPcS_iiiiiiiii_param_2,
	.param .u32 _Z20pack_subarray_f_charPcS_iiiiiiiii_param_3,
	.param .u32 _Z20pack_subarray_f_charPcS_iiiiiiiii_param_4,
	.param .u32 _Z20pack_subarray_f_charPcS_iiiiiiiii_param_5,
	.param .u32 _Z20pack_subarray_f_charPcS_iiiiiiiii_param_6,
	.param .u32 _Z20pack_subarray_f_charPcS_iiiiiiiii_param_7,
	.param .u32 _Z20pack_subarray_f_charPcS_iiiiiiiii_param_8,
	.param .u32 _Z20pack_subarray_f_charPcS_iiiiiiiii_param_9,
	.param .u32 _Z20pack_subarray_f_charPcS_iiiiiiiii_param_10
)
{
	.reg .pred 	%p<6>;
	.reg .b16 	%rs<2>;
	.reg .b32 	%r<30>;
	.reg .b64 	%rd<9>;

	ld.param.u64 	%rd1, [_Z20pack_subarray_f_charPcS_iiiiiiiii_param_0];
	ld.param.u64 	%rd2, [_Z20pack_subarray_f_charPcS_iiiiiiiii_param_1];
	ld.param.u32 	%r4, [_Z20pack_subarray_f_charPcS_iiiiiiiii_param_2];
	ld.param.u32 	%r5, [_Z20pack_subarray_f_charPcS_iiiiiiiii_param_3];
	ld.param.u32 	%r6, [_Z20pack_subarray_f_charPcS_iiiiiiiii_param_5];
	ld.param.u32 	%r11, [_Z20pack_subarray_f_charPcS_iiiiiiiii_param_6];
	ld.param.u32 	%r12, [_Z20pack_subarray_f_charPcS_iiiiiiiii_param_7];
	ld.param.u32 	%r8, [_Z20pack_subarray_f_charPcS_iiiiiiiii_param_8];
	ld.param.u32 	%r9, [_Z20pack_subarray_f_charPcS_iiiiiiiii_param_9];
	ld.param.u32 	%r10, [_Z20pack_subarray_f_charPcS_iiiiiiiii_param_10];
	mov.u32 	%r13, %ctaid.x;
	mov.u32 	%r14, %ntid.x;
	mov.u32 	%r15, %tid.x;
	mad.lo.s32 	%r1, %r13, %r14, %r15;
	mov.u32 	%r16, %ctaid.y;
	mov.u32 	%r17, %ntid.y;
	mov.u32 	%r18, %tid.y;
	mad.lo.s32 	%r19, %r16, %r17, %r18;
	mov.u32 	%r20, %ctaid.z;
	mov.u32 	%r21, %ntid.z;
	mov.u32 	%r22, %tid.z;
	mad.lo.s32 	%r3, %r20, %r21, %r22;
	setp.ge.s32 	%p1, %r1, %r6;
	setp.ge.s32 	%p2, %r19, %r11;
	or.pred  	%p3, %p1, %p2;
	setp.ge.s32 	%p4, %r3, %r12;
	or.pred  	%p5, %p3, %p4;
	@%p5 bra 	$L__BB10_2;
	cvta.to.global.u64 	%rd3, %rd2;
	cvta.to.global.u64 	%rd4, %rd1;
	add.s32 	%r23, %r9, %r19;
	add.s32 	%r24, %r10, %r3;
	mad.lo.s32 	%r25, %r24, %r5, %r23;
	add.s32 	%r26, %r8, %r1;
	mad.lo.s32 	%r27, %r25, %r4, %r26;
	cvt.s64.s32 	%rd5, %r27;
	add.s64 	%rd6, %rd3, %rd5;
	ld.global.u8 	%rs1, [%rd6];
	mad.lo.s32 	%r28, %r11, %r3, %r19;
	mad.lo.s32 	%r29, %r28, %r6, %r1;
	cvt.s64.s32 	%rd7, %r29;
	add.s64 	%rd8, %rd4, %rd7;
	st.global.u8 	[%rd8], %rs1;
$L__BB10_2:
	ret;

}
	// .globl	_Z22unpack_subarray_f_charPcS_iiiiiiiii
.visible .entry _Z22unpack_subarray_f_charPcS_iiiiiiiii(
	.param .u64 .ptr .align 1 _Z22unpack_subarray_f_charPcS_iiiiiiiii_param_0,
	.param .u64 .ptr .align 1 _Z22unpack_subarray_f_charPcS_iiiiiiiii_param_1,
	.param .u32 _Z22unpack_subarray_f_charPcS_iiiiiiiii_param_2,
	.param .u32 _Z22unpack_subarray_f_charPcS_iiiiiiiii_param_3,
	.param .u32 _Z22unpack_subarray_f_charPcS_iiiiiiiii_param_4,
	.param .u32 _Z22unpack_subarray_f_charPcS_iiiiiiiii_param_5,
	.param .u32 _Z22unpack_subarray_f_charPcS_iiiiiiiii_param_6,
	.param .u32 _Z22unpack_subarray_f_charPcS_iiiiiiiii_param_7,
	.param .u32 _Z22unpack_subarray_f_charPcS_iiiiiiiii_param_8,
	.param .u32 _Z22unpack_subarray_f_charPcS_iiiiiiiii_param_9,
	.param .u32 _Z22unpack_subarray_f_charPcS_iiiiiiiii_param_10
)
{
	.reg .pred 	%p<6>;
	.reg .b16 	%rs<2>;
	.reg .b32 	%r<30>;
	.reg .b64 	%rd<9>;

	ld.param.u64 	%rd1, [_Z22unpack_subarray_f_charPcS_iiiiiiiii_param_0];
	ld.param.u64 	%rd2, [_Z22unpack_subarray_f_charPcS_iiiiiiiii_param_1];
	ld.param.u32 	%r4, [_Z22unpack_subarray_f_charPcS_iiiiiiiii_param_2];
	ld.param.u32 	%r5, [_Z22unpack_subarray_f_charPcS_iiiiiiiii_param_3];
	ld.param.u32 	%r6, [_Z22unpack_subarray_f_charPcS_iiiiiiiii_param_5];
	ld.param.u32 	%r11, [_Z22unpack_subarray_f_charPcS_iiiiiiiii_param_6];
	ld.param.u32 	%r12, [_Z22unpack_subarray_f_charPcS_iiiiiiiii_param_7];
	ld.param.u32 	%r8, [_Z22unpack_subarray_f_charPcS_iiiiiiiii_param_8];
	ld.param.u32 	%r9, [_Z22unpack_subarray_f_charPcS_iiiiiiiii_param_9];
	ld.param.u32 	%r10, [_Z22unpack_subarray_f_charPcS_iiiiiiiii_param_10];
	mov.u32 	%r13, %ctaid.x;
	mov.u32 	%r14, %ntid.x;
	mov.u32 	%r15, %tid.x;
	mad.lo.s32 	%r1, %r13, %r14, %r15;
	mov.u32 	%r16, %ctaid.y;
	mov.u32 	%r17, %ntid.y;
	mov.u32 	%r18, %tid.y;
	mad.lo.s32 	%r19, %r16, %r17, %r18;
	mov.u32 	%r20, %ctaid.z;
	mov.u32 	%r21, %ntid.z;
	mov.u32 	%r22, %tid.z;
	mad.lo.s32 	%r3, %r20, %r21, %r22;
	setp.ge.s32 	%p1, %r1, %r6;
	setp.ge.s32 	%p2, %r19, %r11;
	or.pred  	%p3, %p1, %p2;
	setp.ge.s32 	%p4, %r3, %r12;
	or.pred  	%p5, %p3, %p4;
	@%p5 bra 	$L__BB11_2;
	cvta.to.global.u64 	%rd3, %rd2;
	cvta.to.global.u64 	%rd4, %rd1;
	mad.lo.s32 	%r23, %r11, %r3, %r19;
	mad.lo.s32 	%r24, %r23, %r6, %r1;
	cvt.s64.s32 	%rd5, %r24;
	add.s64 	%rd6, %rd3, %rd5;
	ld.global.u8 	%rs1, [%rd6];
	add.s32 	%r25, %r9, %r19;
	add.s32 	%r26, %r10, %r3;
	mad.lo.s32 	%r27, %r26, %r5, %r25;
	add.s32 	%r28, %r8, %r1;
	mad.lo.s32 	%r29, %r27, %r4, %r28;
	cvt.s64.s32 	%rd7, %r29;
	add.s64 	%rd8, %rd4, %rd7;
	st.global.u8 	[%rd8], %rs1;
$L__BB11_2:
	ret;

}
	// .globl	_Z25pack_unpack_vector_doublePdiS_iii
.visible .entry _Z25pack_unpack_vector_doublePdiS_iii(
	.param .u64 .ptr .align 1 _Z25pack_unpack_vector_doublePdiS_iii_param_0,
	.param .u32 _Z25pack_unpack_vector_doublePdiS_iii_param_1,
	.param .u64 .ptr .align 1 _Z25pack_unpack_vector_doublePdiS_iii_param_2,
	.param .u32 _Z25pack_unpack_vector_doublePdiS_iii_param_3,
	.param .u32 _Z25pack_unpack_vector_doublePdiS_iii_param_4,
	.param .u32 _Z25pack_unpack_vector_doublePdiS_iii_param_5
)
{
	.reg .pred 	%p<4>;
	.reg .b32 	%r<17>;
	.reg .b64 	%rd<9>;
	.reg .b64 	%fd<2>;

	ld.param.u64 	%rd1, [_Z25pack_unpack_vector_doublePdiS_iii_param_0];
	ld.param.u32 	%r3, [_Z25pack_unpack_vector_doublePdiS_iii_param_1];
	ld.param.u64 	%rd2, [_Z25pack_unpack_vector_doublePdiS_iii_param_2];
	ld.param.u32 	%r4, [_Z25pack_unpack_vector_doublePdiS_iii_param_3];
	ld.param.u32 	%r5, [_Z25pack_unpack_vector_doublePdiS_iii_param_4];
	ld.param.u32 	%r7, [_Z25pack_unpack_vector_doublePdiS_iii_param_5];
	mov.u32 	%r8, %ctaid.x;
	mov.u32 	%r9, %ntid.x;
	mov.u32 	%r10, %tid.x;
	mad.lo.s32 	%r1, %r8, %r9, %r10;
	mov.u32 	%r11, %ctaid.y;
	mov.u32 	%r12, %ntid.y;
	mov.u32 	%r13, %tid.y;
	mad.lo.s32 	%r14, %r11, %r12, %r13;
	setp.ge.s32 	%p1, %r1, %r7;
	setp.ge.s32 	%p2, %r14, %r5;
	or.pred  	%p3, %p1, %p2;
	@%p3 bra 	$L__BB12_2;
	cvta.to.global.u64 	%rd3, %rd2;
	cvta.to.global.u64 	%rd4, %rd1;
	mad.lo.s32 	%r15, %r4, %r1, %r14;
	mul.wide.s32 	%rd5, %r15, 8;
	add.s64 	%rd6, %rd3, %rd5;
	ld.global.f64 	%fd1, [%rd6];
	mad.lo.s32 	%r16, %r3, %r1, %r14;
	mul.wide.s32 	%rd7, %r16, 8;
	add.s64 	%rd8, %rd4, %rd7;
	st.global.f64 	[%rd8], %fd1;
$L__BB12_2:
	ret;

}
	// .globl	_Z24pack_unpack_vector_floatPfiS_iii
.visible .entry _Z24pack_unpack_vector_floatPfiS_iii(
	.param .u64 .ptr .align 1 _Z24pack_unpack_vector_floatPfiS_iii_param_0,
	.param .u32 _Z24pack_unpack_vector_floatPfiS_iii_param_1,
	.param .u64 .ptr .align 1 _Z24pack_unpack_vector_floatPfiS_iii_param_2,
	.param .u32 _Z24pack_unpack_vector_floatPfiS_iii_param_3,
	.param .u32 _Z24pack_unpack_vector_floatPfiS_iii_param_4,
	.param .u32 _Z24pack_unpack_vector_floatPfiS_iii_param_5
)
{
	.reg .pred 	%p<4>;
	.reg .b32 	%r<17>;
	.reg .b32 	%f<2>;
	.reg .b64 	%rd<9>;

	ld.param.u64 	%rd1, [_Z24pack_unpack_vector_floatPfiS_iii_param_0];
	ld.param.u32 	%r3, [_Z24pack_unpack_vector_floatPfiS_iii_param_1];
	ld.param.u64 	%rd2, [_Z24pack_unpack_vector_floatPfiS_iii_param_2];
	ld.param.u32 	%r4, [_Z24pack_unpack_vector_floatPfiS_iii_param_3];
	ld.param.u32 	%r5, [_Z24pack_unpack_vector_floatPfiS_iii_param_4];
	ld.param.u32 	%r7, [_Z24pack_unpack_vector_floatPfiS_iii_param_5];
	mov.u32 	%r8, %ctaid.x;
	mov.u32 	%r9, %ntid.x;
	mov.u32 	%r10, %tid.x;
	mad.lo.s32 	%r1, %r8, %r9, %r10;
	mov.u32 	%r11, %ctaid.y;
	mov.u32 	%r12, %ntid.y;
	mov.u32 	%r13, %tid.y;
	mad.lo.s32 	%r14, %r11, %r12, %r13;
	setp.ge.s32 	%p1, %r1, %r7;
	setp.ge.s32 	%p2, %r14, %r5;
	or.pred  	%p3, %p1, %p2;
	@%p3 bra 	$L__BB13_2;
	cvta.to.global.u64 	%rd3, %rd2;
	cvta.to.global.u64 	%rd4, %rd1;
	mad.lo.s32 	%r15, %r4, %r1, %r14;
	mul.wide.s32 	%rd5, %r15, 4;
	add.s64 	%rd6, %rd3, %rd5;
	ld.global.f32 	%f1, [%rd6];
	mad.lo.s32 	%r16, %r3, %r1, %r14;
	mul.wide.s32 	%rd7, %r16, 4;
	add.s64 	%rd8, %rd4, %rd7;
	st.global.f32 	[%rd8], %f1;
$L__BB13_2:
	ret;

}
	// .globl	_Z23pack_unpack_vector_charPciS_iii
.visible .entry _Z23pack_unpack_vector_charPciS_iii(
	.param .u64 .ptr .align 1 _Z23pack_unpack_vector_charPciS_iii_param_0,
	.param .u32 _Z23pack_unpack_vector_charPciS_iii_param_1,
	.param .u64 .ptr .align 1 _Z23pack_unpack_vector_charPciS_iii_param_2,
	.param .u32 _Z23pack_unpack_vector_charPciS_iii_param_3,
	.param .u32 _Z23pack_unpack_vector_charPciS_iii_param_4,
	.param .u32 _Z23pack_unpack_vector_charPciS_iii_param_5
)
{
	.reg .pred 	%p<4>;
	.reg .b16 	%rs<2>;
	.reg .b32 	%r<17>;
	.reg .b64 	%rd<9>;

	ld.param.u64 	%rd1, [_Z23pack_unpack_vector_charPciS_iii_param_0];
	ld.param.u32 	%r3, [_Z23pack_unpack_vector_charPciS_iii_param_1];
	ld.param.u64 	%rd2, [_Z23pack_unpack_vector_charPciS_iii_param_2];
	ld.param.u32 	%r4, [_Z23pack_unpack_vector_charPciS_iii_param_3];
	ld.param.u32 	%r5, [_Z23pack_unpack_vector_charPciS_iii_param_4];
	ld.param.u32 	%r7, [_Z23pack_unpack_vector_charPciS_iii_param_5];
	mov.u32 	%r8, %ctaid.x;
	mov.u32 	%r9, %ntid.x;
	mov.u32 	%r10, %tid.x;
	mad.lo.s32 	%r1, %r8, %r9, %r10;
	mov.u32 	%r11, %ctaid.y;
	mov.u32 	%r12, %ntid.y;
	mov.u32 	%r13, %tid.y;
	mad.lo.s32 	%r14, %r11, %r12, %r13;
	setp.ge.s32 	%p1, %r1, %r7;
	setp.ge.s32 	%p2, %r14, %r5;
	or.pred  	%p3, %p1, %p2;
	@%p3 bra 	$L__BB14_2;
	cvta.to.global.u64 	%rd3, %rd2;
	cvta.to.global.u64 	%rd4, %rd1;
	mad.lo.s32 	%r15, %r4, %r1, %r14;
	cvt.s64.s32 	%rd5, %r15;
	add.s64 	%rd6, %rd3, %rd5;
	ld.global.u8 	%rs1, [%rd6];
	mad.lo.s32 	%r16, %r3, %r1, %r14;
	cvt.s64.s32 	%rd7, %r16;
	add.s64 	%rd8, %rd4, %rd7;
	st.global.u8 	[%rd8], %rs1;
$L__BB14_2:
	ret;

}


// ===== COMPILED SASS (sm_100) =====

	.target	sm_100

	.elftype	@"ET_EXEC"


//--------------------- .note.nv.tkinfo           --------------------------
	.section	.note.nv.tkinfo,"",@"SHT_NOTE"
	.sectionflags	@"SHF_NOTE_NV_TKINFO"
	.tkinfo
        /*0018*/ 	.word	0x00000002
        /*0030*/ 	.string	""
        /*0030*/ 	.string	"ptxas"
        /*0030*/ 	.string	"Cuda compilation tools, release 13.0, V13.0.88"
        /*0030*/ 	.string	"Build cuda_13.0.r13.0/compiler.36424714_0"
        /*0030*/ 	.string	"-arch sm_100 -m 64 "



//--------------------- .note.nv.cuinfo           --------------------------
	.section	.note.nv.cuinfo,"",@"SHT_NOTE"
	.sectionflags	@"SHF_NOTE_NV_CUINFO"
        /*0018*/ 	.short	0x0002
        /*001a*/ 	.short	0x0064
        /*001c*/ 	.short	0x0082
	.zero		2


//--------------------- .nv.info                  --------------------------
	.section	.nv.info,"",@"SHT_CUDA_INFO"
	.align	4


	//----- nvinfo : EIATTR_REGCOUNT
	.align		4
        /*0000*/ 	.byte	0x04, 0x2f
        /*0002*/ 	.short	(.L_1 - .L_0)
	.align		4
.L_0:
        /*0004*/ 	.word	index@(_Z22pack_subarray_c_doublePdS_iiiiiiiii)
        /*0008*/ 	.word	0x0000000b


	//----- nvinfo : EIATTR_FRAME_SIZE
	.align		4
.L_1:
        /*000c*/ 	.byte	0x04, 0x11
        /*000e*/ 	.short	(.L_3 - .L_2)
	.align		4
.L_2:
        /*0010*/ 	.word	index@(_Z22pack_subarray_c_doublePdS_iiiiiiiii)
        /*0014*/ 	.word	0x00000000


	//----- nvinfo : EIATTR_REGCOUNT
	.align		4
.L_3:
        /*0018*/ 	.byte	0x04, 0x2f
        /*001a*/ 	.short	(.L_5 - .L_4)
	.align		4
.L_4:
        /*001c*/ 	.word	index@(_Z24unpack_subarray_c_doublePdS_iiiiiiiii)
        /*0020*/ 	.word	0x0000000a


	//----- nvinfo : EIATTR_FRAME_SIZE
	.align		4
.L_5:
        /*0024*/ 	.byte	0x04, 0x11
        /*0026*/ 	.short	(.L_7 - .L_6)
	.align		4
.L_6:
        /*0028*/ 	.word	index@(_Z24unpack_subarray_c_doublePdS_iiiiiiiii)
        /*002c*/ 	.word	0x00000000


	//----- nvinfo : EIATTR_REGCOUNT
	.align		4
.L_7:
        /*0030*/ 	.byte	0x04, 0x2f
        /*0032*/ 	.short	(.L_9 - .L_8)
	.align		4
.L_8:
        /*0034*/ 	.word	index@(_Z22pack_subarray_f_doublePdS_iiiiiiiii)
        /*0038*/ 	.word	0x0000000c


	//----- nvinfo : EIATTR_FRAME_SIZE
	.align		4
.L_9:
        /*003c*/ 	.byte	0x04, 0x11
        /*003e*/ 	.short	(.L_11 - .L_10)
	.align		4
.L_10:
        /*0040*/ 	.word	index@(_Z22pack_subarray_f_doublePdS_iiiiiiiii)
        /*0044*/ 	.word	0x00000000


	//----- nvinfo : EIATTR_REGCOUNT
	.align		4
.L_11:
        /*0048*/ 	.byte	0x04, 0x2f
        /*004a*/ 	.short	(.L_13 - .L_12)
	.align		4
.L_12:
        /*004c*/ 	.word	index@(_Z24unpack_subarray_f_doublePdS_iiiiiiiii)
        /*0050*/ 	.word	0x0000000c


	//----- nvinfo : EIATTR_FRAME_SIZE
	.align		4
.L_13:
        /*0054*/ 	.byte	0x04, 0x11
        /*0056*/ 	.short	(.L_15 - .L_14)
	.align		4
.L_14:
        /*0058*/ 	.word	index@(_Z24unpack_subarray_f_doublePdS_iiiiiiiii)
        /*005c*/ 	.word	0x00000000


	//----- nvinfo : EIATTR_REGCOUNT
	.align		4
.L_15:
        /*0060*/ 	.byte	0x04, 0x2f
        /*0062*/ 	.short	(.L_17 - .L_16)
	.align		4
.L_16:
        /*0064*/ 	.word	index@(_Z21pack_subarray_c_floatPfS_iiiiiiiii)
        /*0068*/ 	.word	0x0000000b


	//----- nvinfo : EIATTR_FRAME_SIZE
	.align		4
.L_17:
        /*006c*/ 	.byte	0x04, 0x11
        /*006e*/ 	.short	(.L_19 - .L_18)
	.align		4
.L_18:
        /*0070*/ 	.word	index@(_Z21pack_subarray_c_floatPfS_iiiiiiiii)
        /*0074*/ 	.word	0x00000000


	//----- nvinfo : EIATTR_REGCOUNT
	.align		4
.L_19:
        /*0078*/ 	.byte	0x04, 0x2f
        /*007a*/ 	.short	(.L_21 - .L_20)
	.align		4
.L_20:
        /*007c*/ 	.word	index@(_Z23unpack_subarray_c_floatPfS_iiiiiiiii)
        /*0080*/ 	.word	0x0000000c


	//----- nvinfo : EIATTR_FRAME_SIZE
	.align		4
.L_21:
        /*0084*/ 	.byte	0x04, 0x11
        /*0086*/ 	.short	(.L_23 - .L_22)
	.align		4
.L_22:
        /*0088*/ 	.word	index@(_Z23unpack_subarray_c_floatPfS_iiiiiiiii)
        /*008c*/ 	.word	0x00000000


	//----- nvinfo : EIATTR_REGCOUNT
	.align		4
.L_23:
        /*0090*/ 	.byte	0x04, 0x2f
        /*0092*/ 	.short	(.L_25 - .L_24)
	.align		4
.L_24:
        /*0094*/ 	.word	index@(_Z21pack_subarray_f_floatPfS_iiiiiiiii)
        /*0098*/ 	.word	0x0000000c


	//----- nvinfo : EIATTR_FRAME_SIZE
	.align		4
.L_25:
        /*009c*/ 	.byte	0x04, 0x11
        /*009e*/ 	.short	(.L_27 - .L_26)
	.align		4
.L_26:
        /*00a0*/ 	.word	index@(_Z21pack_subarray_f_floatPfS_iiiiiiiii)
        /*00a4*/ 	.word	0x00000000


	//----- nvinfo : EIATTR_REGCOUNT
	.align		4
.L_27:
        /*00a8*/ 	.byte	0x04, 0x2f
        /*00aa*/ 	.short	(.L_29 - .L_28)
	.align		4
.L_28:
        /*00ac*/ 	.word	index@(_Z23unpack_subarray_f_floatPfS_iiiiiiiii)
        /*00b0*/ 	.word	0x0000000c


	//----- nvinfo : EIATTR_FRAME_SIZE
	.align		4
.L_29:
        /*00b4*/ 	.byte	0x04, 0x11
        /*00b6*/ 	.short	(.L_31 - .L_30)
	.align		4
.L_30:
        /*00b8*/ 	.word	index@(_Z23unpack_subarray_f_floatPfS_iiiiiiiii)
        /*00bc*/ 	.word	0x00000000


	//----- nvinfo : EIATTR_REGCOUNT
	.align		4
.L_31:
        /*00c0*/ 	.byte	0x04, 0x2f
        /*00c2*/ 	.short	(.L_33 - .L_32)
	.align		4
.L_32:
        /*00c4*/ 	.word	index@(_Z20pack_subarray_c_charPcS_iiiiiiiii)
        /*00c8*/ 	.word	0x0000000a


	//----- nvinfo : EIATTR_FRAME_SIZE
	.align		4
.L_33:
        /*00cc*/ 	.byte	0x04, 0x11
        /*00ce*/ 	.short	(.L_35 - .L_34)
	.align		4
.L_34:
        /*00d0*/ 	.word	index@(_Z20pack_subarray_c_charPcS_iiiiiiiii)
        /*00d4*/ 	.word	0x00000000


	//----- nvinfo : EIATTR_REGCOUNT
	.align		4
.L_35:
        /*00d8*/ 	.byte	0x04, 0x2f
        /*00da*/ 	.short	(.L_37 - .L_36)
	.align		4
.L_36:
        /*00dc*/ 	.word	index@(_Z22unpack_subarray_c_charPcS_iiiiiiiii)
        /*00e0*/ 	.word	0x0000000a


	//----- nvinfo : EIATTR_FRAME_SIZE
	.align		4
.L_37:
        /*00e4*/ 	.byte	0x04, 0x11
        /*00e6*/ 	.short	(.L_39 - .L_38)
	.align		4
.L_38:
        /*00e8*/ 	.word	index@(_Z22unpack_subarray_c_charPcS_iiiiiiiii)
        /*00ec*/ 	.word	0x00000000


	//----- nvinfo : EIATTR_REGCOUNT
	.align		4
.L_39:
        /*00f0*/ 	.byte	0x04, 0x2f
        /*00f2*/ 	.short	(.L_41 - .L_40)
	.align		4
.L_40:
        /*00f4*/ 	.word	index@(_Z20pack_subarray_f_charPcS_iiiiiiiii)
        /*00f8*/ 	.word	0x0000000a


	//----- nvinfo : EIATTR_FRAME_SIZE
	.align		4
.L_41:
        /*00fc*/ 	.byte	0x04, 0x11
        /*00fe*/ 	.short	(.L_43 - .L_42)
	.align		4
.L_42:
        /*0100*/ 	.word	index@(_Z20pack_subarray_f_charPcS_iiiiiiiii)
        /*0104*/ 	.word	0x00000000


	//----- nvinfo : EIATTR_REGCOUNT
	.align		4
.L_43:
        /*0108*/ 	.byte	0x04, 0x2f
        /*010a*/ 	.short	(.L_45 - .L_44)
	.align		4
.L_44:
        /*010c*/ 	.word	index@(_Z22unpack_subarray_f_charPcS_iiiiiiiii)
        /*0110*/ 	.word	0x0000000a


	//----- nvinfo : EIATTR_FRAME_SIZE
	.align		4
.L_45:
        /*0114*/ 	.byte	0x04, 0x11
        /*0116*/ 	.short	(.L_47 - .L_46)
	.align		4
.L_46:
        /*0118*/ 	.word	index@(_Z22unpack_subarray_f_charPcS_iiiiiiiii)
        /*011c*/ 	.word	0x00000000


	//----- nvinfo : EIATTR_REGCOUNT
	.align		4
.L_47:
        /*0120*/ 	.byte	0x04, 0x2f
        /*0122*/ 	.short	(.L_49 - .L_48)
	.align		4
.L_48:
        /*0124*/ 	.word	index@(_Z25pack_unpack_vector_doublePdiS_iii)
        /*0128*/ 	.word	0x0000000a


	//----- nvinfo : EIATTR_FRAME_SIZE
	.align		4
.L_49:
        /*012c*/ 	.byte	0x04, 0x11
        /*012e*/ 	.short	(.L_51 - .L_50)
	.align		4
.L_50:
        /*0130*/ 	.word	index@(_Z25pack_unpack_vector_doublePdiS_iii)
        /*0134*/ 	.word	0x00000000


	//----- nvinfo : EIATTR_REGCOUNT
	.align		4
.L_51:
        /*0138*/ 	.byte	0x04, 0x2f
        /*013a*/ 	.short	(.L_53 - .L_52)
	.align		4
.L_52:
        /*013c*/ 	.word	index@(_Z24pack_unpack_vector_floatPfiS_iii)
        /*0140*/ 	.word	0x0000000a


	//----- nvinfo : EIATTR_FRAME_SIZE
	.align		4
.L_53:
        /*0144*/ 	.byte	0x04, 0x11
        /*0146*/ 	.short	(.L_55 - .L_54)
	.align		4
.L_54:
        /*0148*/ 	.word	index@(_Z24pack_unpack_vector_floatPfiS_iii)
        /*014c*/ 	.word	0x00000000


	//----- nvinfo : EIATTR_REGCOUNT
	.align		4
.L_55:
        /*0150*/ 	.byte	0x04, 0x2f
        /*0152*/ 	.short	(.L_57 - .L_56)
	.align		4
.L_56:
        /*0154*/ 	.word	index@(_Z23pack_unpack_vector_charPciS_iii)
        /*0158*/ 	.word	0x00000008


	//----- nvinfo : EIATTR_FRAME_SIZE
	.align		4
.L_57:
        /*015c*/ 	.byte	0x04, 0x11
        /*015e*/ 	.short	(.L_59 - .L_58)
	.align		4
.L_58:
        /*0160*/ 	.word	index@(_Z23pack_unpack_vector_charPciS_iii)
        /*0164*/ 	.word	0x00000000


	//----- nvinfo : EIATTR_MIN_STACK_SIZE
	.align		4
.L_59:
        /*0168*/ 	.byte	0x04, 0x12
        /*016a*/ 	.short	(.L_61 - .L_60)
	.align		4
.L_60:
        /*016c*/ 	.word	index@(_Z23pack_unpack_vector_charPciS_iii)
        /*0170*/ 	.word	0x00000000


	//----- nvinfo : EIATTR_MIN_STACK_SIZE
	.align		4
.L_61:
        /*0174*/ 	.byte	0x04, 0x12
        /*0176*/ 	.short	(.L_63 - .L_62)
	.align		4
.L_62:
        /*0178*/ 	.word	index@(_Z24pack_unpack_vector_floatPfiS_iii)
        /*017c*/ 	.word	0x00000000


	//----- nvinfo : EIATTR_MIN_STACK_SIZE
	.align		4
.L_63:
        /*0180*/ 	.byte	0x04, 0x12
        /*0182*/ 	.short	(.L_65 - .L_64)
	.align		4
.L_64:
        /*0184*/ 	.word	index@(_Z25pack_unpack_vector_doublePdiS_iii)
        /*0188*/ 	.word	0x00000000


	//----- nvinfo : EIATTR_MIN_STACK_SIZE
	.align		4
.L_65:
        /*018c*/ 	.byte	0x04, 0x12
        /*018e*/ 	.short	(.L_67 - .L_66)
	.align		4
.L_66:
        /*0190*/ 	.word	index@(_Z22unpack_subarray_f_charPcS_iiiiiiiii)
        /*0194*/ 	.word	0x00000000


	//----- nvinfo : EIATTR_MIN_STACK_SIZE
	.align		4
.L_67:
        /*0198*/ 	.byte	0x04, 0x12
        /*019a*/ 	.short	(.L_69 - .L_68)
	.align		4
.L_68:
        /*019c*/ 	.word	index@(_Z20pack_subarray_f_charPcS_iiiiiiiii)
        /*01a0*/ 	.word	0x00000000


	//----- nvinfo : EIATTR_MIN_STACK_SIZE
	.align		4
.L_69:
        /*01a4*/ 	.byte	0x04, 0x12
        /*01a6*/ 	.short	(.L_71 - .L_70)
	.align		4
.L_70:
        /*01a8*/ 	.word	index@(_Z22unpack_subarray_c_charPcS_iiiiiiiii)
        /*01ac*/ 	.word	0x00000000


	//----- nvinfo : EIATTR_MIN_STACK_SIZE
	.align		4
.L_71:
        /*01b0*/ 	.byte	0x04, 0x12
        /*01b2*/ 	.short	(.L_73 - .L_72)
	.align		4
.L_72:
        /*01b4*/ 	.word	index@(_Z20pack_subarray_c_charPcS_iiiiiiiii)
        /*01b8*/ 	.word	0x00000000


	//----- nvinfo : EIATTR_MIN_STACK_SIZE
	.align		4
.L_73:
        /*01bc*/ 	.byte	0x04, 0x12
        /*01be*/ 	.short	(.L_75 - .L_74)
	.align		4
.L_74:
        /*01c0*/ 	.word	index@(_Z23unpack_subarray_f_floatPfS_iiiiiiiii)
        /*01c4*/ 	.word	0x00000000


	//----- nvinfo : EIATTR_MIN_STACK_SIZE
	.align		4
.L_75:
        /*01c8*/ 	.byte	0x04, 0x12
        /*01ca*/ 	.short	(.L_77 - .L_76)
	.align		4
.L_76:
        /*01cc*/ 	.word	index@(_Z21pack_subarray_f_floatPfS_iiiiiiiii)
        /*01d0*/ 	.word	0x00000000


	//----- nvinfo : EIATTR_MIN_STACK_SIZE
	.align		4
.L_77:
        /*01d4*/ 	.byte	0x04, 0x12
        /*01d6*/ 	.short	(.L_79 - .L_78)
	.align		4
.L_78:
        /*01d8*/ 	.word	index@(_Z23unpack_subarray_c_floatPfS_iiiiiiiii)
        /*01dc*/ 	.word	0x00000000


	//----- nvinfo : EIATTR_MIN_STACK_SIZE
	.align		4
.L_79:
        /*01e0*/ 	.byte	0x04, 0x12
        /*01e2*/ 	.short	(.L_81 - .L_80)
	.align		4
.L_80:
        /*01e4*/ 	.word	index@(_Z21pack_subarray_c_floatPfS_iiiiiiiii)
        /*01e8*/ 	.word	0x00000000


	//----- nvinfo : EIATTR_MIN_STACK_SIZE
	.align		4
.L_81:
        /*01ec*/ 	.byte	0x04, 0x12
        /*01ee*/ 	.short	(.L_83 - .L_82)
	.align		4
.L_82:
        /*01f0*/ 	.word	index@(_Z24unpack_subarray_f_doublePdS_iiiiiiiii)
        /*01f4*/ 	.word	0x00000000


	//----- nvinfo : EIATTR_MIN_STACK_SIZE
	.align		4
.L_83:
        /*01f8*/ 	.byte	0x04, 0x12
        /*01fa*/ 	.short	(.L_85 - .L_84)
	.align		4
.L_84:
        /*01fc*/ 	.word	index@(_Z22pack_subarray_f_doublePdS_iiiiiiiii)
        /*0200*/ 	.word	0x00000000


	//----- nvinfo : EIATTR_MIN_STACK_SIZE
	.align		4
.L_85:
        /*0204*/ 	.byte	0x04, 0x12
        /*0206*/ 	.short	(.L_87 - .L_86)
	.align		4
.L_86:
        /*0208*/ 	.word	index@(_Z24unpack_subarray_c_doublePdS_iiiiiiiii)
        /*020c*/ 	.word	0x00000000


	//----- nvinfo : EIATTR_MIN_STACK_SIZE
	.align		4
.L_87:
        /*0210*/ 	.byte	0x04, 0x12
        /*0212*/ 	.short	(.L_89 - .L_88)
	.align		4
.L_88:
        /*0214*/ 	.word	index@(_Z22pack_subarray_c_doublePdS_iiiiiiiii)
        /*0218*/ 	.word	0x00000000
.L_89:


//--------------------- .nv.compat                --------------------------
	.section	.nv.compat,"",@"SHT_CUDA_COMPAT_INFO"
	.align	4
        /*0000*/ 	.byte	0x02, 0x09, 0x00, 0x00, 0x02, 0x02, 0x01, 0x00, 0x02, 0x05, 0x05, 0x00, 0x03, 0x07, 0x01, 0x01
        /*0010*/ 	.byte	0x02, 0x03, 0x00, 0x00, 0x02, 0x06, 0x01, 0x00, 0x04, 0x0b, 0x08, 0x00, 0x09, 0x00, 0x00, 0x00
        /*0020*/ 	.byte	0x00, 0x00, 0x00, 0x00


//--------------------- .nv.info._Z23pack_unpack_vector_charPciS_iii --------------------------
	.section	.nv.info._Z23pack_unpack_vector_charPciS_iii,"",@"SHT_CUDA_INFO"
	.sectionflags	@""
	.align	4


	//----- nvinfo : EIATTR_CUDA_API_VERSION
	.align		4
        /*0000*/ 	.byte	0x04, 0x37
        /*0002*/ 	.short	(.L_91 - .L_90)
.L_90:
        /*0004*/ 	.word	0x00000082


	//----- nvinfo : EIATTR_KPARAM_INFO
	.align		4
.L_91:
        /*0008*/ 	.byte	0x04, 0x17
        /*000a*/ 	.short	(.L_93 - .L_92)
.L_92:
        /*000c*/ 	.word	0x00000000
        /*0010*/ 	.short	0x0005
        /*0012*/ 	.short	0x0020
        /*0014*/ 	.byte	0x00, 0xf0, 0x11, 0x00


	//----- nvinfo : EIATTR_KPARAM_INFO
	.align		4
.L_93:
        /*0018*/ 	.byte	0x04, 0x17
        /*001a*/ 	.short	(.L_95 - .L_94)
.L_94:
        /*001c*/ 	.word	0x00000000
        /*0020*/ 	.short	0x0004
        /*0022*/ 	.short	0x001c
        /*0024*/ 	.byte	0x00, 0xf0, 0x11, 0x00


	//----- nvinfo : EIATTR_KPARAM_INFO
	.align		4
.L_95:
        /*0028*/ 	.byte	0x04, 0x17
        /*002a*/ 	.short	(.L_97 - .L_96)
.L_96:
        /*002c*/ 	.word	0x00000000
        /*0030*/ 	.short	0x0003
        /*0032*/ 	.short	0x0018
        /*0034*/ 	.byte	0x00, 0xf0, 0x11, 0x00


	//----- nvinfo : EIATTR_KPARAM_INFO
	.align		4
.L_97:
        /*0038*/ 	.byte	0x04, 0x17
        /*003a*/ 	.short	(.L_99 - .L_98)
.L_98:
        /*003c*/ 	.word	0x00000000
        /*0040*/ 	.short	0x0002
        /*0042*/ 	.short	0x0010
        /*0044*/ 	.byte	0x00, 0xf5, 0x21, 0x00


	//----- nvinfo : EIATTR_KPARAM_INFO
	.align		4
.L_99:
        /*0048*/ 	.byte	0x04, 0x17
        /*004a*/ 	.short	(.L_101 - .L_100)
.L_100:
        /*004c*/ 	.word	0x00000000
        /*0050*/ 	.short	0x0001
        /*0052*/ 	.short	0x0008
        /*0054*/ 	.byte	0x00, 0xf0, 0x11, 0x00


	//----- nvinfo : EIATTR_KPARAM_INFO
	.align		4
.L_101:
        /*0058*/ 	.byte	0x04, 0x17
        /*005a*/ 	.short	(.L_103 - .L_102)
.L_102:
        /*005c*/ 	.word	0x00000000
        /*0060*/ 	.short	0x0000
        /*0062*/ 	.short	0x0000
        /*0064*/ 	.byte	0x00, 0xf5, 0x21, 0x00


	//----- nvinfo : EIATTR_SPARSE_MMA_MASK
	.align		4
.L_103:
        /*0068*/ 	.byte	0x03, 0x50
        /*006a*/ 	.short	0x0000


	//----- nvinfo : EIATTR_MAXREG_COUNT
	.align		4
        /*006c*/ 	.byte	0x03, 0x1b
        /*006e*/ 	.short	0x00ff


	//----- nvinfo : EIATTR_MERCURY_ISA_VERSION
	.align		4
        /*0070*/ 	.byte	0x03, 0x5f
        /*0072*/ 	.short	0x0101


	//----- nvinfo : EIATTR_VRC_CTA_INIT_COUNT
	.align		4
        /*0074*/ 	.byte	0x02, 0x4a
	.zero		1
	.zero		1


	//----- nvinfo : EIATTR_EXIT_INSTR_OFFSETS
	.align		4
        /*0078*/ 	.byte	0x04, 0x1c
        /*007a*/ 	.short	(.L_105 - .L_104)


	//   ....[0]....
.L_104:
        /*007c*/ 	.word	0x000000d0


	//   ....[1]....
        /*0080*/ 	.word	0x000001b0


	//----- nvinfo : EIATTR_CBANK_PARAM_SIZE
	.align		4
.L_105:
        /*0084*/ 	.byte	0x03, 0x19
        /*0086*/ 	.short	0x0024


	//----- nvinfo : EIATTR_PARAM_CBANK
	.align		4
        /*0088*/ 	.byte	0x04, 0x0a
        /*008a*/ 	.short	(.L_107 - .L_106)
	.align		4
.L_106:
        /*008c*/ 	.word	index@(.nv.constant0._Z23pack_unpack_vector_charPciS_iii)
        /*0090*/ 	.short	0x0380
        /*0092*/ 	.short	0x0024


	//----- nvinfo : EIATTR_SW_WAR
	.align		4
.L_107:
        /*0094*/ 	.byte	0x04, 0x36
        /*0096*/ 	.short	(.L_109 - .L_108)
.L_108:
        /*0098*/ 	.word	0x00000008
.L_109:


//--------------------- .nv.info._Z24pack_unpack_vector_floatPfiS_iii --------------------------
	.section	.nv.info._Z24pack_unpack_vector_floatPfiS_iii,"",@"SHT_CUDA_INFO"
	.sectionflags	@""
	.align	4


	//----- nvinfo : EIATTR_CUDA_API_VERSION
	.align		4
        /*0000*/ 	.byte	0x04, 0x37
        /*0002*/ 	.short	(.L_111 - .L_110)
.L_110:
        /*0004*/ 	.word	0x00000082


	//----- nvinfo : EIATTR_KPARAM_INFO
	.align		4
.L_111:
        /*0008*/ 	.byte	0x04, 0x17
        /*000a*/ 	.short	(.L_113 - .L_112)
.L_112:
        /*000c*/ 	.word	0x00000000
        /*0010*/ 	.short	0x0005
        /*0012*/ 	.short	0x0020
        /*0014*/ 	.byte	0x00, 0xf0, 0x11, 0x00


	//----- nvinfo : EIATTR_KPARAM_INFO
	.align		4
.L_113:
        /*0018*/ 	.byte	0x04, 0x17
        /*001a*/ 	.short	(.L_115 - .L_114)
.L_114:
        /*001c*/ 	.word	0x00000000
        /*0020*/ 	.short	0x0004
        /*0022*/ 	.short	0x001c
        /*0024*/ 	.byte	0x00, 0xf0, 0x11, 0x00


	//----- nvinfo : EIATTR_KPARAM_INFO
	.align		4
.L_115:
        /*0028*/ 	.byte	0x04, 0x17
        /*002a*/ 	.short	(.L_117 - .L_116)
.L_116:
        /*002c*/ 	.word	0x00000000
        /*0030*/ 	.short	0x0003
        /*0032*/ 	.short	0x0018
        /*0034*/ 	.byte	0x00, 0xf0, 0x11, 0x00


	//----- nvinfo : EIATTR_KPARAM_INFO
	.align		4
.L_117:
        /*0038*/ 	.byte	0x04, 0x17
        /*003a*/ 	.short	(.L_119 - .L_118)
.L_118:
        /*003c*/ 	.word	0x00000000
        /*0040*/ 	.short	0x0002
        /*0042*/ 	.short	0x0010
        /*0044*/ 	.byte	0x00, 0xf5, 0x21, 0x00


	//----- nvinfo : EIATTR_KPARAM_INFO
	.align		4
.L_119:
        /*0048*/ 	.byte	0x04, 0x17
        /*004a*/ 	.short	(.L_121 - .L_120)
.L_120:
        /*004c*/ 	.word	0x00000000
        /*0050*/ 	.short	0x0001
        /*0052*/ 	.short	0x0008
        /*0054*/ 	.byte	0x00, 0xf0, 0x11, 0x00


	//----- nvinfo : EIATTR_KPARAM_INFO
	.align		4
.L_121:
        /*0058*/ 	.byte	0x04, 0x17
        /*005a*/ 	.short	(.L_123 - .L_122)
.L_122:
        /*005c*/ 	.word	0x00000000
        /*0060*/ 	.short	0x0000
        /*0062*/ 	.short	0x0000
        /*0064*/ 	.byte	0x00, 0xf5, 0x21, 0x00


	//----- nvinfo : EIATTR_SPARSE_MMA_MASK
	.align		4
.L_123:
        /*0068*/ 	.byte	0x03, 0x50
        /*006a*/ 	.short	0x0000


	//----- nvinfo : EIATTR_MAXREG_COUNT
	.align		4
        /*006c*/ 	.byte	0x03, 0x1b
        /*006e*/ 	.short	0x00ff


	//----- nvinfo : EIATTR_MERCURY_ISA_VERSION
	.align		4
        /*0070*/ 	.byte	0x03, 0x5f
        /*0072*/ 	.short	0x0101


	//----- nvinfo : EIATTR_VRC_CTA_INIT_COUNT
	.align		4
        /*0074*/ 	.byte	0x02, 0x4a
	.zero		1
	.zero		1


	//----- nvinfo : EIATTR_EXIT_INSTR_OFFSETS
	.align		4
        /*0078*/ 	.byte	0x04, 0x1c
        /*007a*/ 	.short	(.L_125 - .L_124)


	//   ....[0]....
.L_124:
        /*007c*/ 	.word	0x000000d0


	//   ....[1]....
        /*0080*/ 	.word	0x00000190


	//----- nvinfo : EIATTR_CBANK_PARAM_SIZE
	.align		4
.L_125:
        /*0084*/ 	.byte	0x03, 0x19
        /*0086*/ 	.short	0x0024


	//----- nvinfo : EIATTR_PARAM_CBANK
	.align		4
        /*0088*/ 	.byte	0x04, 0x0a
        /*008a*/ 	.short	(.L_127 - .L_126)
	.align		4
.L_126:
        /*008c*/ 	.word	index@(.nv.constant0._Z24pack_unpack_vector_floatPfiS_iii)
        /*0090*/ 	.short	0x0380
        /*0092*/ 	.short	0x0024


	//----- nvinfo : EIATTR_SW_WAR
	.align		4
.L_127:
        /*0094*/ 	.byte	0x04, 0x36
        /*0096*/ 	.short	(.L_129 - .L_128)
.L_128:
        /*0098*/ 	.word	0x00000008
.L_129:


//--------------------- .nv.info._Z25pack_unpack_vector_doublePdiS_iii --------------------------
	.section	.nv.info._Z25pack_unpack_vector_doublePdiS_iii,"",@"SHT_CUDA_INFO"
	.sectionflags	@""
	.align	4


	//----- nvinfo : EIATTR_CUDA_API_VERSION
	.align		4
        /*0000*/ 	.byte	0x04, 0x37
        /*0002*/ 	.short	(.L_131 - .L_130)
.L_130:
        /*0004*/ 	.word	0x00000082


	//----- nvinfo : EIATTR_KPARAM_INFO
	.align		4
.L_131:
        /*0008*/ 	.byte	0x04, 0x17
        /*000a*/ 	.short	(.L_133 - .L_132)
.L_132:
        /*000c*/ 	.word	0x00000000
        /*0010*/ 	.short	0x0005
        /*0012*/ 	.short	0x0020
        /*0014*/ 	.byte	0x00, 0xf0, 0x11, 0x00


	//----- nvinfo : EIATTR_KPARAM_INFO
	.align		4
.L_133:
        /*0018*/ 	.byte	0x04, 0x17
        /*001a*/ 	.short	(.L_135 - .L_134)
.L_134:
        /*001c*/ 	.word	0x00000000
        /*0020*/ 	.short	0x0004
        /*0022*/ 	.short	0x001c
        /*0024*/ 	.byte	0x00, 0xf0, 0x11, 0x00


	//----- nvinfo : EIATTR_KPARAM_INFO
	.align		4
.L_135:
        /*0028*/ 	.byte	0x04, 0x17
        /*002a*/ 	.short	(.L_137 - .L_136)
.L_136:
        /*002c*/ 	.word	0x00000000
        /*0030*/ 	.short	0x0003
        /*0032*/ 	.short	0x0018
        /*0034*/ 	.byte	0x00, 0xf0, 0x11, 0x00


	//----- nvinfo : EIATTR_KPARAM_INFO
	.align		4
.L_137:
        /*0038*/ 	.byte	0x04, 0x17
        /*003a*/ 	.short	(.L_139 - .L_138)
.L_138:
        /*003c*/ 	.word	0x00000000
        /*0040*/ 	.short	0x0002
        /*0042*/ 	.short	0x0010
        /*0044*/ 	.byte	0x00, 0xf5, 0x21, 0x00


	//----- nvinfo : EIATTR_KPARAM_INFO
	.align		4
.L_139:
        /*0048*/ 	.byte	0x04, 0x17
        /*004a*/ 	.short	(.L_141 - .L_140)
.L_140:
        /*004c*/ 	.word	0x00000000
        /*0050*/ 	.short	0x0001
        /*0052*/ 	.short	0x0008
        /*0054*/ 	.byte	0x00, 0xf0, 0x11, 0x00


	//----- nvinfo : EIATTR_KPARAM_INFO
	.align		4
.L_141:
        /*0058*/ 	.byte	0x04, 0x17
        /*005a*/ 	.short	(.L_143 - .L_142)
.L_142:
        /*005c*/ 	.word	0x00000000
        /*0060*/ 	.short	0x0000
        /*0062*/ 	.short	0x0000
        /*0064*/ 	.byte	0x00, 0xf5, 0x21, 0x00


	//----- nvinfo : EIATTR_SPARSE_MMA_MASK
	.align		4
.L_143:
        /*0068*/ 	.byte	0x03, 0x50
        /*006a*/ 	.short	0x0000


	//----- nvinfo : EIATTR_MAXREG_COUNT
	.align		4
        /*006c*/ 	.byte	0x03, 0x1b
        /*006e*/ 	.short	0x00ff


	//----- nvinfo : EIATTR_MERCURY_ISA_VERSION
	.align		4
        /*0070*/ 	.byte	0x03, 0x5f
        /*0072*/ 	.short	0x0101


	//----- nvinfo : EIATTR_VRC_CTA_INIT_COUNT
	.align		4
        /*0074*/ 	.byte	0x02, 0x4a
	.zero		1
	.zero		1


	//----- nvinfo : EIATTR_EXIT_INSTR_OFFSETS
	.align		4
        /*0078*/ 	.byte	0x04, 0x1c
        /*007a*/ 	.short	(.L_145 - .L_144)


	//   ....[0]....
.L_144:
        /*007c*/ 	.word	0x000000d0


	//   ....[1]....
        /*0080*/ 	.word	0x00000190


	//----- nvinfo : EIATTR_CBANK_PARAM_SIZE
	.align		4
.L_145:
        /*0084*/ 	.byte	0x03, 0x19
        /*0086*/ 	.short	0x0024


	//----- nvinfo : EIATTR_PARAM_CBANK
	.align		4
        /*0088*/ 	.byte	0x04, 0x0a
        /*008a*/ 	.short	(.L_147 - .L_146)
	.align		4
.L_146:
        /*008c*/ 	.word	index@(.nv.constant0._Z25pack_unpack_vector_doublePdiS_iii)
        /*0090*/ 	.short	0x0380
        /*0092*/ 	.short	0x0024


	//----- nvinfo : EIATTR_SW_WAR
	.align		4
.L_147:
        /*0094*/ 	.byte	0x04, 0x36
        /*0096*/ 	.short	(.L_149 - .L_148)
.L_148:
        /*0098*/ 	.word	0x00000008
.L_149:


//--------------------- .nv.info._Z22unpack_subarray_f_charPcS_iiiiiiiii --------------------------
	.section	.nv.info._Z22unpack_subarray_f_charPcS_iiiiiiiii,"",@"SHT_CUDA_INFO"
	.sectionflags	@""
	.align	4


	//----- nvinfo : EIATTR_CUDA_API_VERSION
	.align		4
        /*0000*/ 	.byte	0x04, 0x37
        /*0002*/ 	.short	(.L_151 - .L_150)
.L_150:
        /*0004*/ 	.word	0x00000082


	//----- nvinfo : EIATTR_KPARAM_INFO
	.align		4
.L_151:
        /*0008*/ 	.byte	0x04, 0x17
        /*000a*/ 	.short	(.L_153 - .L_152)
.L_152:
        /*000c*/ 	.word	0x00000000
        /*0010*/ 	.short	0x000a
        /*0012*/ 	.short	0x0030
        /*0014*/ 	.byte	0x00, 0xf0, 0x11, 0x00


	//----- nvinfo : EIATTR_KPARAM_INFO
	.align		4
.L_153:
        /*0018*/ 	.byte	0x04, 0x17
        /*001a*/ 	.short	(.L_155 - .L_154)
.L_154:
        /*001c*/ 	.word	0x00000000
        /*0020*/ 	.short	0x0009
        /*0022*/ 	.short	0x002c
        /*0024*/ 	.byte	0x00, 0xf0, 0x11, 0x00


	//----- nvinfo : EIATTR_KPARAM_INFO
	.align		4
.L_155:
        /*0028*/ 	.byte	0x04, 0x17
        /*002a*/ 	.short	(.L_157 - .L_156)
.L_156:
        /*002c*/ 	.word	0x00000000
        /*0030*/ 	.short	0x0008
        /*0032*/ 	.short	0x0028
        /*0034*/ 	.byte	0x00, 0xf0, 0x11, 0x00


	//----- nvinfo : EIATTR_KPARAM_INFO
	.align		4
.L_157:
        /*0038*/ 	.byte	0x04, 0x17
        /*003a*/ 	.short	(.L_159 - .L_158)
.L_158:
        /*003c*/ 	.word	0x00000000
        /*0040*/ 	.short	0x0007
        /*0042*/ 	.short	0x0024
        /*0044*/ 	.byte	0x00, 0xf0, 0x11, 0x00


	//----- nvinfo : EIATTR_KPARAM_INFO
	.align		4
.L_159:
        /*0048*/ 	.byte	0x04, 0x17
        /*004a*/ 	.short	(.L_161 - .L_160)
.L_160:
        /*004c*/ 	.word	0x00000000
        /*0050*/ 	.short	0x0006
        /*0052*/ 	.short	0x0020
        /*0054*/ 	.byte	0x00, 0xf0, 0x11, 0x00


	//----- nvinfo : EIATTR_KPARAM_INFO
	.align		4
.L_161:
        /*0058*/ 	.byte	0x04, 0x17
        /*005a*/ 	.short	(.L_163 - .L_162)
.L_162:
        /*005c*/ 	.word	0x00000000
        /*0060*/ 	.short	0x0005
        /*0062*/ 	.short	0x001c
        /*0064*/ 	.byte	0x00, 0xf0, 0x11, 0x00


	//----- nvinfo : EIATTR_KPARAM_INFO
	.align		4
.L_163:
        /*0068*/ 	.byte	0x04, 0x17
        /*006a*/ 	.short	(.L_165 - .L_164)
.L_164:
        /*006c*/ 	.word	0x00000000
        /*0070*/ 	.short	0x0004
        /*0072*/ 	.short	0x0018
        /*0074*/ 	.byte	0x00, 0xf0, 0x11, 0x00


	//----- nvinfo : EIATTR_KPARAM_INFO
	.align		4
.L_165:
        /*0078*/ 	.byte	0x04, 0x17
        /*007a*/ 	.short	(.L_167 - .L_166)
.L_166:
        /*007c*/ 	.word	0x00000000
        /*0080*/ 	.short	0x0003
        /*0082*/ 	.short	0x0014
        /*0084*/ 	.byte	0x00, 0xf0, 0x11, 0x00


	//----- nvinfo : EIATTR_KPARAM_INFO
	.align		4
.L_167:
        /*0088*/ 	.byte	0x04, 0x17
        /*008a*/ 	.short	(.L_169 - .L_168)
.L_168:
        /*008c*/ 	.word	0x00000000
        /*0090*/ 	.short	0x0002
        /*0092*/ 	.short	0x0010
        /*0094*/ 	.byte	0x00, 0xf0, 0x11, 0x00


	//----- nvinfo : EIATTR_KPARAM_INFO
	.align		4
.L_169:
        /*0098*/ 	.byte	0x04, 0x17
        /*009a*/ 	.short	(.L_171 - .L_170)
.L_170:
        /*009c*/ 	.word	0x00000000
        /*00a0*/ 	.short	0x0001
        /*00a2*/ 	.short	0x0008
        /*00a4*/ 	.byte	0x00, 0xf5, 0x21, 0x00


	//----- nvinfo : EIATTR_KPARAM_INFO
	.align		4
.L_171:
        /*00a8*/ 	.byte	0x04, 0x17
        /*00aa*/ 	.short	(.L_173 - .L_172)
.L_172:
        /*00ac*/ 	.word	0x00000000
        /*00b0*/ 	.short	0x0000
        /*00b2*/ 	.short	0x0000
        /*00b4*/ 	.byte	0x00, 0xf5, 0x21, 0x00


	//----- nvinfo : EIATTR_SPARSE_MMA_MASK
	.align		4
.L_173:
        /*00b8*/ 	.byte	0x03, 0x50
        /*00ba*/ 	.short	0x0000


	//----- nvinfo : EIATTR_MAXREG_COUNT
	.align		4
        /*00bc*/ 	.byte	0x03, 0x1b
        /*00be*/ 	.short	0x00ff


	//----- nvinfo : EIATTR_MERCURY_ISA_VERSION
	.align		4
        /*00c0*/ 	.byte	0x03, 0x5f
        /*00c2*/ 	.short	0x0101


	//----- nvinfo : EIATTR_VRC_CTA_INIT_COUNT
	.align		4
        /*00c4*/ 	.byte	0x02, 0x4a
	.zero		1
	.zero		1


	//----- nvinfo : EIATTR_EXIT_INSTR_OFFSETS
	.align		4
        /*00c8*/ 	.byte	0x04, 0x1c
        /*00ca*/ 	.short	(.L_175 - .L_174)


	//   ....[0]....
.L_174:
        /*00cc*/ 	.word	0x00000120


	//   ....[1]....
        /*00d0*/ 	.word	0x00000250


	//----- nvinfo : EIATTR_CBANK_PARAM_SIZE
	.align		4
.L_175:
        /*00d4*/ 	.byte	0x03, 0x19
        /*00d6*/ 	.short	0x0034


	//----- nvinfo : EIATTR_PARAM_CBANK
	.align		4
        /*00d8*/ 	.byte	0x04, 0x0a
        /*00da*/ 	.short	(.L_177 - .L_176)
	.align		4
.L_176:
        /*00dc*/ 	.word	index@(.nv.constant0._Z22unpack_subarray_f_charPcS_iiiiiiiii)
        /*00e0*/ 	.short	0x0380
        /*00e2*/ 	.short	0x0034


	//----- nvinfo : EIATTR_SW_WAR
	.align		4
.L_177:
        /*00e4*/ 	.byte	0x04, 0x36
        /*00e6*/ 	.short	(.L_179 - .L_178)
.L_178:
        /*00e8*/ 	.word	0x00000008
.L_179:


//--------------------- .nv.info._Z20pack_subarray_f_charPcS_iiiiiiiii --------------------------
	.section	.nv.info._Z20pack_subarray_f_charPcS_iiiiiiiii,"",@"SHT_CUDA_INFO"
	.sectionflags	@""
	.align	4


	//----- nvinfo : EIATTR_CUDA_API_VERSION
	.align		4
        /*0000*/ 	.byte	0x04, 0x37
        /*0002*/ 	.short	(.L_181 - .L_180)
.L_180:
        /*0004*/ 	.word	0x00000082


	//----- nvinfo : EIATTR_KPARAM_INFO
	.align		4
.L_181:
        /*0008*/ 	.byte	0x04, 0x17
        /*000a*/ 	.short	(.L_183 - .L_182)
.L_182:
        /*000c*/ 	.word	0x00000000
        /*0010*/ 	.short	0x000a
        /*0012*/ 	.short	0x0030
        /*0014*/ 	.byte	0x00, 0xf0, 0x11, 0x00


	//----- nvinfo : EIATTR_KPARAM_INFO
	.align		4
.L_183:
        /*0018*/ 	.byte	0x04, 0x17
        /*001a*/ 	.short	(.L_185 - .L_184)
.L_184:
        /*001c*/ 	.word	0x00000000
        /*0020*/ 	.short	0x0009
        /*0022*/ 	.short	0x002c
        /*0024*/ 	.byte	0x00, 0xf0, 0x11, 0x00


	//----- nvinfo : EIATTR_KPARAM_INFO
	.align		4
.L_185:
        /*0028*/ 	.byte	0x04, 0x17
        /*002a*/ 	.short	(.L_187 - .L_186)
.L_186:
        /*002c*/ 	.word	0x00000000
        /*0030*/ 	.short	0x0008
        /*0032*/ 	.short	0x0028
        /*0034*/ 	.byte	0x00, 0xf0, 0x11, 0x00


	//----- nvinfo : EIATTR_KPARAM_INFO
	.align		4
.L_187:
        /*0038*/ 	.byte	0x04, 0x17
        /*003a*/ 	.short	(.L_189 - .L_188)
.L_188:
        /*003c*/ 	.word	0x00000000
        /*0040*/ 	.short	0x0007
        /*0042*/ 	.short	0x0024
        /*0044*/ 	.byte	0x00, 0xf0, 0x11, 0x00


	//----- nvinfo : EIATTR_KPARAM_INFO
	.align		4
.L_189:
        /*0048*/ 	.byte	0x04, 0x17
        /*004a*/ 	.short	(.L_191 - .L_190)
.L_190:
        /*004c*/ 	.word	0x00000000
        /*0050*/ 	.short	0x0006
        /*0052*/ 	.short	0x0020
        /*0054*/ 	.byte	0x00, 0xf0, 0x11, 0x00


	//----- nvinfo : EIATTR_KPARAM_INFO
	.align		4
.L_191:
        /*0058*/ 	.byte	0x04, 0x17
        /*005a*/ 	.short	(.L_193 - .L_192)
.L_192:
        /*005c*/ 	.word	0x00000000
        /*0060*/ 	.short	0x0005
        /*0062*/ 	.short	0x001c
        /*0064*/ 	.byte	0x00, 0xf0, 0x11, 0x00


	//----- nvinfo : EIATTR_KPARAM_INFO
	.align		4
.L_193:
        /*0068*/ 	.byte	0x04, 0x17
        /*006a*/ 	.short	(.L_195 - .L_194)
.L_194:
        /*006c*/ 	.word	0x00000000
        /*0070*/ 	.short	0x0004
        /*0072*/ 	.short	0x0018
        /*0074*/ 	.byte	0x00, 0xf0, 0x11, 0x00


	//----- nvinfo : EIATTR_KPARAM_INFO
	.align		4
.L_195:
        /*0078*/ 	.byte	0x04, 0x17
        /*007a*/ 	.short	(.L_197 - .L_196)
.L_196:
        /*007c*/ 	.word	0x00000000
        /*0080*/ 	.short	0x0003
        /*0082*/ 	.short	0x0014
        /*0084*/ 	.byte	0x00, 0xf0, 0x11, 0x00


	//----- nvinfo : EIATTR_KPARAM_INFO
	.align		4
.L_197:
        /*0088*/ 	.byte	0x04, 0x17
        /*008a*/ 	.short	(.L_199 - .L_198)
.L_198:
        /*008c*/ 	.word	0x00000000
        /*0090*/ 	.short	0x0002
        /*0092*/ 	.short	0x0010
        /*0094*/ 	.byte	0x00, 0xf0, 0x11, 0x00


	//----- nvinfo : EIATTR_KPARAM_INFO
	.align		4
.L_199:
        /*0098*/ 	.byte	0x04, 0x17
        /*009a*/ 	.short	(.L_201 - .L_200)
.L_200:
        /*009c*/ 	.word	0x00000000
        /*00a0*/ 	.short	0x0001
        /*00a2*/ 	.short	0x0008
        /*00a4*/ 	.byte	0x00, 0xf5, 0x21, 0x00


	//----- nvinfo : EIATTR_KPARAM_INFO
	.align		4
.L_201:
        /*00a8*/ 	.byte	0x04, 0x17
        /*00aa*/ 	.short	(.L_203 - .L_202)
.L_202:
        /*00ac*/ 	.word	0x00000000
        /*00b0*/ 	.short	0x0000
        /*00b2*/ 	.short	0x0000
        /*00b4*/ 	.byte	0x00, 0xf5, 0x21, 0x00


	//----- nvinfo : EIATTR_SPARSE_MMA_MASK
	.align		4
.L_203:
        /*00b8*/ 	.byte	0x03, 0x50
        /*00ba*/ 	.short	0x0000


	//----- nvinfo : EIATTR_MAXREG_COUNT
	.align		4
        /*00bc*/ 	.byte	0x03, 0x1b
        /*00be*/ 	.short	0x00ff


	//----- nvinfo : EIATTR_MERCURY_ISA_VERSION
	.align		4
        /*00c0*/ 	.byte	0x03, 0x5f
        /*00c2*/ 	.short	0x0101


	//----- nvinfo : EIATTR_VRC_CTA_INIT_COUNT
	.align		4
        /*00c4*/ 	.byte	0x02, 0x4a
	.zero		1
	.zero		1


	//----- nvinfo : EIATTR_EXIT_INSTR_OFFSETS
	.align		4
        /*00c8*/ 	.byte	0x04, 0x1c
        /*00ca*/ 	.short	(.L_205 - .L_204)


	//   ....[0]....
.L_204:
        /*00cc*/ 	.word	0x00000120


	//   ....[1]....
        /*00d0*/ 	.word	0x00000250


	//----- nvinfo : EIATTR_CBANK_PARAM_SIZE
	.align		4
.L_205:
        /*00d4*/ 	.byte	0x03, 0x19
        /*00d6*/ 	.short	0x0034


	//----- nvinfo : EIATTR_PARAM_CBANK
	.align		4
        /*00d8*/ 	.byte	0x04, 0x0a
        /*00da*/ 	.short	(.L_207 - .L_206)
	.align		4
.L_206:
        /*00dc*/ 	.word	index@(.nv.constant0._Z20pack_subarray_f_charPcS_iiiiiiiii)
        /*00e0*/ 	.short	0x0380
        /*00e2*/ 	.short	0x0034


	//----- nvinfo : EIATTR_SW_WAR
	.align		4
.L_207:
        /*00e4*/ 	.byte	0x04, 0x36
        /*00e6*/ 	.short	(.L_209 - .L_208)
.L_208:
        /*00e8*/ 	.word	0x00000008
.L_209:


//--------------------- .nv.info._Z22unpack_subarray_c_charPcS_iiiiiiiii --------------------------
	.section	.nv.info._Z22unpack_subarray_c_charPcS_iiiiiiiii,"",@"SHT_CUDA_INFO"
	.sectionflags	@""
	.align	4


	//----- nvinfo : EIATTR_CUDA_API_VERSION
	.align		4
        /*0000*/ 	.byte	0x04, 0x37
        /*0002*/ 	.short	(.L_211 - .L_210)
.L_210:
        /*0004*/ 	.word	0x00000082


	//----- nvinfo : EIATTR_KPARAM_INFO
	.align		4
.L_211:
        /*0008*/ 	.byte	0x04, 0x17
        /*000a*/ 	.short	(.L_213 - .L_212)
.L_212:
        /*000c*/ 	.word	0x00000000
        /*0010*/ 	.short	0x000a
        /*0012*/ 	.short	0x0030
        /*0014*/ 	.byte	0x00, 0xf0, 0x11, 0x00


	//----- nvinfo : EIATTR_KPARAM_INFO
	.align		4
.L_213:
        /*0018*/ 	.byte	0x04, 0x17
        /*001a*/ 	.short	(.L_215 - .L_214)
.L_214:
        /*001c*/ 	.word	0x00000000
        /*0020*/ 	.short	0x0009
        /*0022*/ 	.short	0x002c
        /*0024*/ 	.byte	0x00, 0xf0, 0x11, 0x00


	//----- nvinfo : EIATTR_KPARAM_INFO
	.align		4
.L_215:
        /*0028*/ 	.byte	0x04, 0x17
        /*002a*/ 	.short	(.L_217 - .L_216)
.L_216:
        /*002c*/ 	.word	0x00000000
        /*0030*/ 	.short	0x0008
        /*0032*/ 	.short	0x0028
        /*0034*/ 	.byte	0x00, 0xf0, 0x11, 0x00


	//----- nvinfo : EIATTR_KPARAM_INFO
	.align		4
.L_217:
        /*0038*/ 	.byte	0x04, 0x17
        /*003a*/ 	.short	(.L_219 - .L_218)
.L_218:
        /*003c*/ 	.word	0x00000000
        /*0040*/ 	.short	0x0007
        /*0042*/ 	.short	0x0024
        /*0044*/ 	.byte	0x00, 0xf0, 0x11, 0x00


	//----- nvinfo : EIATTR_KPARAM_INFO
	.align		4
.L_219:
        /*0048*/ 	.byte	0x04, 0x17
        /*004a*/ 	.short	(.L_221 - .L_220)
.L_220:
        /*004c*/ 	.word	0x00000000
        /*0050*/ 	.short	0x0006
        /*0052*/ 	.short	0x0020
        /*0054*/ 	.byte	0x00, 0xf0, 0x11, 0x00


	//----- nvinfo : EIATTR_KPARAM_INFO
	.align		4
.L_221:
        /*0058*/ 	.byte	0x04, 0x17
        /*005a*/ 	.short	(.L_223 - .L_222)
.L_222:
        /*005c*/ 	.word	0x00000000
        /*0060*/ 	.short	0x0005
        /*0062*/ 	.short	0x001c
        /*0064*/ 	.byte	0x00, 0xf0, 0x11, 0x00


	//----- nvinfo : EIATTR_KPARAM_INFO
	.align		4
.L_223:
        /*0068*/ 	.byte	0x04, 0x17
        /*006a*/ 	.short	(.L_225 - .L_224)
.L_224:
        /*006c*/ 	.word	0x00000000
        /*0070*/ 	.short	0x0004
        /*0072*/ 	.short	0x0018
        /*0074*/ 	.byte	0x00, 0xf0, 0x11, 0x00


	//----- nvinfo : EIATTR_KPARAM_INFO
	.align		4
.L_225:
        /*0078*/ 	.byte	0x04, 0x17
        /*007a*/ 	.short	(.L_227 - .L_226)
.L_226:
        /*007c*/ 	.word	0x00000000
        /*0080*/ 	.short	0x0003
        /*0082*/ 	.short	0x0014
        /*0084*/ 	.byte	0x00, 0xf0, 0x11, 0x00


	//----- nvinfo : EIATTR_KPARAM_INFO
	.align		4
.L_227:
        /*0088*/ 	.byte	0x04, 0x17
        /*008a*/ 	.short	(.L_229 - .L_228)
.L_228:
        /*008c*/ 	.word	0x00000000
        /*0090*/ 	.short	0x0002
        /*0092*/ 	.short	0x0010
        /*0094*/ 	.byte	0x00, 0xf0, 0x11, 0x00


	//----- nvinfo : EIATTR_KPARAM_INFO
	.align		4
.L_229:
        /*0098*/ 	.byte	0x04, 0x17
        /*009a*/ 	.short	(.L_231 - .L_230)
.L_230:
        /*009c*/ 	.word	0x00000000
        /*00a0*/ 	.short	0x0001
        /*00a2*/ 	.short	0x0008
        /*00a4*/ 	.byte	0x00, 0xf5, 0x21, 0x00


	//----- nvinfo : EIATTR_KPARAM_INFO
	.align		4
.L_231:
        /*00a8*/ 	.byte	0x04, 0x17
        /*00aa*/ 	.short	(.L_233 - .L_232)
.L_232:
        /*00ac*/ 	.word	0x00000000
        /*00b0*/ 	.short	0x0000
        /*00b2*/ 	.short	0x0000
        /*00b4*/ 	.byte	0x00, 0xf5, 0x21, 0x00


	//----- nvinfo : EIATTR_SPARSE_MMA_MASK
	.align		4
.L_233:
        /*00b8*/ 	.byte	0x03, 0x50
        /*00ba*/ 	.short	0x0000


	//----- nvinfo : EIATTR_MAXREG_COUNT
	.align		4
        /*00bc*/ 	.byte	0x03, 0x1b
        /*00be*/ 	.short	0x00ff


	//----- nvinfo : EIATTR_MERCURY_ISA_VERSION
	.align		4
        /*00c0*/ 	.byte	0x03, 0x5f
        /*00c2*/ 	.short	0x0101


	//----- nvinfo : EIATTR_VRC_CTA_INIT_COUNT
	.align		4
        /*00c4*/ 	.byte	0x02, 0x4a
	.zero		1
	.zero		1


	//----- nvinfo : EIATTR_EXIT_INSTR_OFFSETS
	.align		4
        /*00c8*/ 	.byte	0x04, 0x1c
        /*00ca*/ 	.short	(.L_235 - .L_234)


	//   ....[0]....
.L_234:
        /*00cc*/ 	.word	0x00000120


	//   ....[1]....
        /*00d0*/ 	.word	0x00000260


	//----- nvinfo : EIATTR_CBANK_PARAM_SIZE
	.align		4
.L_235:
        /*00d4*/ 	.byte	0x03, 0x19
        /*00d6*/ 	.short	0x0034


	//----- nvinfo : EIATTR_PARAM_CBANK
	.align		4
        /*00d8*/ 	.byte	0x04, 0x0a
        /*00da*/ 	.short	(.L_237 - .L_236)
	.align		4
.L_236:
        /*00dc*/ 	.word	index@(.nv.constant0._Z22unpack_subarray_c_charPcS_iiiiiiiii)
        /*00e0*/ 	.short	0x0380
        /*00e2*/ 	.short	0x0034


	//----- nvinfo : EIATTR_SW_WAR
	.align		4
.L_237:
        /*00e4*/ 	.byte	0x04, 0x36
        /*00e6*/ 	.short	(.L_239 - .L_238)
.L_238:
        /*00e8*/ 	.word	0x00000008
.L_239:


//--------------------- .nv.info._Z20pack_subarray_c_charPcS_iiiiiiiii --------------------------
	.section	.nv.info._Z20pack_subarray_c_charPcS_iiiiiiiii,"",@"SHT_CUDA_INFO"
	.sectionflags	@""
	.align	4


	//----- nvinfo : EIATTR_CUDA_API_VERSION
	.align		4
        /*0000*/ 	.byte	0x04, 0x37
        /*0002*/ 	.short	(.L_241 - .L_240)
.L_240:
        /*0004*/ 	.word	0x00000082


	//----- nvinfo : EIATTR_KPARAM_INFO
	.align		4
.L_241:
        /*0008*/ 	.byte	0x04, 0x17
        /*000a*/ 	.short	(.L_243 - .L_242)
.L_242:
        /*000c*/ 	.word	0x00000000
        /*0010*/ 	.short	0x000a
        /*0012*/ 	.short	0x0030
        /*0014*/ 	.byte	0x00, 0xf0, 0x11, 0x00


	//----- nvinfo : EIATTR_KPARAM_INFO
	.align		4
.L_243:
        /*0018*/ 	.byte	0x04, 0x17
        /*001a*/ 	.short	(.L_245 - .L_244)
.L_244:
        /*001c*/ 	.word	0x00000000
        /*0020*/ 	.short	0x0009
        /*0022*/ 	.short	0x002c
        /*0024*/ 	.byte	0x00, 0xf0, 0x11, 0x00


	//----- nvinfo : EIATTR_KPARAM_INFO
	.align		4
.L_245:
        /*0028*/ 	.byte	0x04, 0x17
        /*002a*/ 	.short	(.L_247 - .L_246)
.L_246:
        /*002c*/ 	.word	0x00000000
        /*0030*/ 	.short	0x0008
        /*0032*/ 	.short	0x0028
        /*0034*/ 	.byte	0x00, 0xf0, 0x11, 0x00


	//----- nvinfo : EIATTR_KPARAM_INFO
	.align		4
.L_247:
        /*0038*/ 	.byte	0x04, 0x17
        /*003a*/ 	.short	(.L_249 - .L_248)
.L_248:
        /*003c*/ 	.word	0x00000000
        /*0040*/ 	.short	0x0007
        /*0042*/ 	.short	0x0024
        /*0044*/ 	.byte	0x00, 0xf0, 0x11, 0x00


	//----- nvinfo : EIATTR_KPARAM_INFO
	.align		4
.L_249:
        /*0048*/ 	.byte	0x04, 0x17
        /*004a*/ 	.short	(.L_251 - .L_250)
.L_250:
        /*004c*/ 	.word	0x00000000
        /*0050*/ 	.short	0x0006
        /*0052*/ 	.short	0x0020
        /*0054*/ 	.byte	0x00, 0xf0, 0x11, 0x00


	//----- nvinfo : EIATTR_KPARAM_INFO
	.align		4
.L_251:
        /*0058*/ 	.byte	0x04, 0x17
        /*005a*/ 	.short	(.L_253 - .L_252)
.L_252:
        /*005c*/ 	.word	0x00000000
        /*0060*/ 	.short	0x0005
        /*0062*/ 	.short	0x001c
        /*0064*/ 	.byte	0x00, 0xf0, 0x11, 0x00


	//----- nvinfo : EIATTR_KPARAM_INFO
	.align		4
.L_253:
        /*0068*/ 	.byte	0x04, 0x17
        /*006a*/ 	.short	(.L_255 - .L_254)
.L_254:
        /*006c*/ 	.word	0x00000000
        /*0070*/ 	.short	0x0004
        /*0072*/ 	.short	0x0018
        /*0074*/ 	.byte	0x00, 0xf0, 0x11, 0x00


	//----- nvinfo : EIATTR_KPARAM_INFO
	.align		4
.L_255:
        /*0078*/ 	.byte	0x04, 0x17
        /*007a*/ 	.short	(.L_257 - .L_256)
.L_256:
        /*007c*/ 	.word	0x00000000
        /*0080*/ 	.short	0x0003
        /*0082*/ 	.short	0x0014
        /*0084*/ 	.byte	0x00, 0xf0, 0x11, 0x00


	//----- nvinfo : EIATTR_KPARAM_INFO
	.align		4
.L_257:
        /*0088*/ 	.byte	0x04, 0x17
        /*008a*/ 	.short	(.L_259 - .L_258)
.L_258:
        /*008c*/ 	.word	0x00000000
        /*0090*/ 	.short	0x0002
        /*0092*/ 	.short	0x0010
        /*0094*/ 	.byte	0x00, 0xf0, 0x11, 0x00


	//----- nvinfo : EIATTR_KPARAM_INFO
	.align		4
.L_259:
        /*0098*/ 	.byte	0x04, 0x17
        /*009a*/ 	.short	(.L_261 - .L_260)
.L_260:
        /*009c*/ 	.word	0x00000000
        /*00a0*/ 	.short	0x0001
        /*00a2*/ 	.short	0x0008
        /*00a4*/ 	.byte	0x00, 0xf5, 0x21, 0x00


	//----- nvinfo : EIATTR_KPARAM_INFO
	.align		4
.L_261:
        /*00a8*/ 	.byte	0x04, 0x17
        /*00aa*/ 	.short	(.L_263 - .L_262)
.L_262:
        /*00ac*/ 	.word	0x00000000
        /*00b0*/ 	.short	0x0000
        /*00b2*/ 	.short	0x0000
        /*00b4*/ 	.byte	0x00, 0xf5, 0x21, 0x00


	//----- nvinfo : EIATTR_SPARSE_MMA_MASK
	.align		4
.L_263:
        /*00b8*/ 	.byte	0x03, 0x50
        /*00ba*/ 	.short	0x0000


	//----- nvinfo : EIATTR_MAXREG_COUNT
	.align		4
        /*00bc*/ 	.byte	0x03, 0x1b
        /*00be*/ 	.short	0x00ff


	//----- nvinfo : EIATTR_MERCURY_ISA_VERSION
	.align		4
        /*00c0*/ 	.byte	0x03, 0x5f
        /*00c2*/ 	.short	0x0101


	//----- nvinfo : EIATTR_VRC_CTA_INIT_COUNT
	.align		4
        /*00c4*/ 	.byte	0x02, 0x4a
	.zero		1
	.zero		1


	//----- nvinfo : EIATTR_EXIT_INSTR_OFFSETS
	.align		4
        /*00c8*/ 	.byte	0x04, 0x1c
        /*00ca*/ 	.short	(.L_265 - .L_264)


	//   ....[0]....
.L_264:
        /*00cc*/ 	.word	0x00000120


	//   ....[1]....
        /*00d0*/ 	.word	0x00000260


	//----- nvinfo : EIATTR_CBANK_PARAM_SIZE
	.align		4
.L_265:
        /*00d4*/ 	.byte	0x03, 0x19
        /*00d6*/ 	.short	0x0034


	//----- nvinfo : EIATTR_PARAM_CBANK
	.align		4
        /*00d8*/ 	.byte	0x04, 0x0a
        /*00da*/ 	.short	(.L_267 - .L_266)
	.align		4
.L_266:
        /*00dc*/ 	.word	index@(.nv.constant0._Z20pack_subarray_c_charPcS_iiiiiiiii)
        /*00e0*/ 	.short	0x0380
        /*00e2*/ 	.short	0x0034


	//----- nvinfo : EIATTR_SW_WAR
	.align		4
.L_267:
        /*00e4*/ 	.byte	0x04, 0x36
        /*00e6*/ 	.short	(.L_269 - .L_268)
.L_268:
        /*00e8*/ 	.word	0x00000008
.L_269:


//--------------------- .nv.info._Z23unpack_subarray_f_floatPfS_iiiiiiiii --------------------------
	.section	.nv.info._Z23unpack_subarray_f_floatPfS_iiiiiiiii,"",@"SHT_CUDA_INFO"
	.sectionflags	@""
	.align	4


	//----- nvinfo : EIATTR_CUDA_API_VERSION
	.align		4
        /*0000*/ 	.byte	0x04, 0x37
        /*0002*/ 	.short	(.L_271 - .L_270)
.L_270:
        /*0004*/ 	.word	0x00000082


	//----- nvinfo : EIATTR_KPARAM_INFO
	.align		4
.L_271:
        /*0008*/ 	.byte	0x04, 0x17
        /*000a*/ 	.short	(.L_273 - .L_272)
.L_272:
        /*000c*/ 	.word	0x00000000
        /*0010*/ 	.short	0x000a
        /*0012*/ 	.short	0x0030
        /*0014*/ 	.byte	0x00, 0xf0, 0x11, 0x00


	//----- nvinfo : EIATTR_KPARAM_INFO
	.align		4
.L_273:
        /*0018*/ 	.byte	0x04, 0x17
        /*001a*/ 	.short	(.L_275 - .L_274)
.L_274:
        /*001c*/ 	.word	0x00000000
        /*0020*/ 	.short	0x0009
        /*0022*/ 	.short	0x002c
        /*0024*/ 	.byte	0x00, 0xf0, 0x11, 0x00


	//----- nvinfo : EIATTR_KPARAM_INFO
	.align		4
.L_275:
        /*0028*/ 	.byte	0x04, 0x17
        /*002a*/ 	.short	(.L_277 - .L_276)
.L_276:
        /*002c*/ 	.word	0x00000000
        /*0030*/ 	.short	0x0008
        /*0032*/ 	.short	0x0028
        /*0034*/ 	.byte	0x00, 0xf0, 0x11, 0x00


	//----- nvinfo : EIATTR_KPARAM_INFO
	.align		4
.L_277:
        /*0038*/ 	.byte	0x04, 0x17
        /*003a*/ 	.short	(.L_279 - .L_278)
.L_278:
        /*003c*/ 	.word	0x00000000
        /*0040*/ 	.short	0x0007
        /*0042*/ 	.short	0x0024
        /*0044*/ 	.byte	0x00, 0xf0, 0x11, 0x00


	//----- nvinfo : EIATTR_KPARAM_INFO
	.align		4
.L_279:
        /*0048*/ 	.byte	0x04, 0x17
        /*004a*/ 	.short	(.L_281 - .L_280)
.L_280:
        /*004c*/ 	.word	0x00000000
        /*0050*/ 	.short	0x0006
        /*0052*/ 	.short	0x0020
        /*0054*/ 	.byte	0x00, 0xf0, 0x11, 0x00


	//----- nvinfo : EIATTR_KPARAM_INFO
	.align		4
.L_281:
        /*0058*/ 	.byte	0x04, 0x17
        /*005a*/ 	.short	(.L_283 - .L_282)
.L_282:
        /*005c*/ 	.word	0x00000000
        /*0060*/ 	.short	0x0005
        /*0062*/ 	.short	0x001c
        /*0064*/ 	.byte	0x00, 0xf0, 0x11, 0x00


	//----- nvinfo : EIATTR_KPARAM_INFO
	.align		4
.L_283:
        /*0068*/ 	.byte	0x04, 0x17
        /*006a*/ 	.short	(.L_285 - .L_284)
.L_284:
        /*006c*/ 	.word	0x00000000
        /*0070*/ 	.short	0x0004
        /*0072*/ 	.short	0x0018
        /*0074*/ 	.byte	0x00, 0xf0, 0x11, 0x00


	//----- nvinfo : EIATTR_KPARAM_INFO
	.align		4
.L_285:
        /*0078*/ 	.byte	0x04, 0x17
        /*007a*/ 	.short	(.L_287 - .L_286)
.L_286:
        /*007c*/ 	.word	0x00000000
        /*0080*/ 	.short	0x0003
        /*0082*/ 	.short	0x0014
        /*0084*/ 	.byte	0x00, 0xf0, 0x11, 0x00


	//----- nvinfo : EIATTR_KPARAM_INFO
	.align		4
.L_287:
        /*0088*/ 	.byte	0x04, 0x17
        /*008a*/ 	.short	(.L_289 - .L_288)
.L_288:
        /*008c*/ 	.word	0x00000000
        /*0090*/ 	.short	0x0002
        /*0092*/ 	.short	0x0010
        /*0094*/ 	.byte	0x00, 0xf0, 0x11, 0x00


	//----- nvinfo : EIATTR_KPARAM_INFO
	.align		4
.L_289:
        /*0098*/ 	.byte	0x04, 0x17
        /*009a*/ 	.short	(.L_291 - .L_290)
.L_290:
        /*009c*/ 	.word	0x00000000
        /*00a0*/ 	.short	0x0001
        /*00a2*/ 	.short	0x0008
        /*00a4*/ 	.byte	0x00, 0xf5, 0x21, 0x00


	//----- nvinfo : EIATTR_KPARAM_INFO
	.align		4
.L_291:
        /*00a8*/ 	.byte	0x04, 0x17
        /*00aa*/ 	.short	(.L_293 - .L_292)
.L_292:
        /*00ac*/ 	.word	0x00000000
        /*00b0*/ 	.short	0x0000
        /*00b2*/ 	.short	0x0000
        /*00b4*/ 	.byte	0x00, 0xf5, 0x21, 0x00


	//----- nvinfo : EIATTR_SPARSE_MMA_MASK
	.align		4
.L_293:
        /*00b8*/ 	.byte	0x03, 0x50
        /*00ba*/ 	.short	0x0000


	//----- nvinfo : EIATTR_MAXREG_COUNT
	.align		4
        /*00bc*/ 	.byte	0x03, 0x1b
        /*00be*/ 	.short	0x00ff


	//----- nvinfo : EIATTR_MERCURY_ISA_VERSION
	.align		4
        /*00c0*/ 	.byte	0x03, 0x5f
        /*00c2*/ 	.short	0x0101


	//----- nvinfo : EIATTR_VRC_CTA_INIT_COUNT
	.align		4
        /*00c4*/ 	.byte	0x02, 0x4a
	.zero		1
	.zero		1


	//----- nvinfo : EIATTR_EXIT_INSTR_OFFSETS
	.align		4
        /*00c8*/ 	.byte	0x04, 0x1c
        /*00ca*/ 	.short	(.L_295 - .L_294)


	//   ....[0]....
.L_294:
        /*00cc*/ 	.word	0x00000120


	//   ....[1]....
        /*00d0*/ 	.word	0x00000240


	//----- nvinfo : EIATTR_CBANK_PARAM_SIZE
	.align		4
.L_295:
        /*00d4*/ 	.byte	0x03, 0x19
        /*00d6*/ 	.short	0x0034


	//----- nvinfo : EIATTR_PARAM_CBANK
	.align		4
        /*00d8*/ 	.byte	0x04, 0x0a
        /*00da*/ 	.short	(.L_297 - .L_296)
	.align		4
.L_296:
        /*00dc*/ 	.word	index@(.nv.constant0._Z23unpack_subarray_f_floatPfS_iiiiiiiii)
        /*00e0*/ 	.short	0x0380
        /*00e2*/ 	.short	0x0034


	//----- nvinfo : EIATTR_SW_WAR
	.align		4
.L_297:
        /*00e4*/ 	.byte	0x04, 0x36
        /*00e6*/ 	.short	(.L_299 - .L_298)
.L_298:
        /*00e8*/ 	.word	0x00000008
.L_299:


//--------------------- .nv.info._Z21pack_subarray_f_floatPfS_iiiiiiiii --------------------------
	.section	.nv.info._Z21pack_subarray_f_floatPfS_iiiiiiiii,"",@"SHT_CUDA_INFO"
	.sectionflags	@""
	.align	4


	//----- nvinfo : EIATTR_CUDA_API_VERSION
	.align		4
        /*0000*/ 	.byte	0x04, 0x37
        /*0002*/ 	.short	(.L_301 - .L_300)
.L_300:
        /*0004*/ 	.word	0x00000082


	//----- nvinfo : EIATTR_KPARAM_INFO
	.align		4
.L_301:
        /*0008*/ 	.byte	0x04, 0x17
        /*000a*/ 	.short	(.L_303 - .L_302)
.L_302:
        /*000c*/ 	.word	0x00000000
        /*0010*/ 	.short	0x000a
        /*0012*/ 	.short	0x0030
        /*0014*/ 	.byte	0x00, 0xf0, 0x11, 0x00


	//----- nvinfo : EIATTR_KPARAM_INFO
	.align		4
.L_303:
        /*0018*/ 	.byte	0x04, 0x17
        /*001a*/ 	.short	(.L_305 - .L_304)
.L_304:
        /*001c*/ 	.word	0x00000000
        /*0020*/ 	.short	0x0009
        /*0022*/ 	.short	0x002c
        /*0024*/ 	.byte	0x00, 0xf0, 0x11, 0x00


	//----- nvinfo : EIATTR_KPARAM_INFO
	.align		4
.L_305:
        /*0028*/ 	.byte	0x04, 0x17
        /*002a*/ 	.short	(.L_307 - .L_306)
.L_306:
        /*002c*/ 	.word	0x00000000
        /*0030*/ 	.short	0x0008
        /*0032*/ 	.short	0x0028
        /*0034*/ 	.byte	0x00, 0xf0, 0x11, 0x00


	//----- nvinfo : EIATTR_KPARAM_INFO
	.align		4
.L_307:
        /*0038*/ 	.byte	0x04, 0x17
        /*003a*/ 	.short	(.L_309 - .L_308)
.L_308:
        /*003c*/ 	.word	0x00000000
        /*0040*/ 	.short	0x0007
        /*0042*/ 	.short	0x0024
        /*0044*/ 	.byte	0x00, 0xf0, 0x11, 0x00


	//----- nvinfo : EIATTR_KPARAM_INFO
	.align		4
.L_309:
        /*0048*/ 	.byte	0x04, 0x17
        /*004a*/ 	.short	(.L_311 - .L_310)
.L_310:
        /*004c*/ 	.word	0x00000000
        /*0050*/ 	.short	0x0006
        /*0052*/ 	.short	0x0020
        /*0054*/ 	.byte	0x00, 0xf0, 0x11, 0x00


	//----- nvinfo : EIATTR_KPARAM_INFO
	.align		4
.L_311:
        /*0058*/ 	.byte	0x04, 0x17
        /*005a*/ 	.short	(.L_313 - .L_312)
.L_312:
        /*005c*/ 	.word	0x00000000
        /*0060*/ 	.short	0x0005
        /*0062*/ 	.short	0x001c
        /*0064*/ 	.byte	0x00, 0xf0, 0x11, 0x00


	//----- nvinfo : EIATTR_KPARAM_INFO
	.align		4
.L_313:
        /*0068*/ 	.byte	0x04, 0x17
        /*006a*/ 	.short	(.L_315 - .L_314)
.L_314:
        /*006c*/ 	.word	0x00000000
        /*0070*/ 	.short	0x0004
        /*0072*/ 	.short	0x0018
        /*0074*/ 	.byte	0x00, 0xf0, 0x11, 0x00


	//----- nvinfo : EIATTR_KPARAM_INFO
	.align		4
.L_315:
        /*0078*/ 	.byte	0x04, 0x17
        /*007a*/ 	.short	(.L_317 - .L_316)
.L_316:
        /*007c*/ 	.word	0x00000000
        /*0080*/ 	.short	0x0003
        /*0082*/ 	.short	0x0014
        /*0084*/ 	.byte	0x00, 0xf0, 0x11, 0x00


	//----- nvinfo : EIATTR_KPARAM_INFO
	.align		4
.L_317:
        /*0088*/ 	.byte	0x04, 0x17
        /*008a*/ 	.short	(.L_319 - .L_318)
.L_318:
        /*008c*/ 	.word	0x00000000
        /*0090*/ 	.short	0x0002
        /*0092*/ 	.short	0x0010
        /*0094*/ 	.byte	0x00, 0xf0, 0x11, 0x00


	//----- nvinfo : EIATTR_KPARAM_INFO
	.align		4
.L_319:
        /*0098*/ 	.byte	0x04, 0x17
        /*009a*/ 	.short	(.L_321 - .L_320)
.L_320:
        /*009c*/ 	.word	0x00000000
        /*00a0*/ 	.short	0x0001
        /*00a2*/ 	.short	0x0008
        /*00a4*/ 	.byte	0x00, 0xf5, 0x21, 0x00


	//----- nvinfo : EIATTR_KPARAM_INFO
	.align		4
.L_321:
        /*00a8*/ 	.byte	0x04, 0x17
        /*00aa*/ 	.short	(.L_323 - .L_322)
.L_322:
        /*00ac*/ 	.word	0x00000000
        /*00b0*/ 	.short	0x0000
        /*00b2*/ 	.short	0x0000
        /*00b4*/ 	.byte	0x00, 0xf5, 0x21, 0x00


	//----- nvinfo : EIATTR_SPARSE_MMA_MASK
	.align		4
.L_323:
        /*00b8*/ 	.byte	0x03, 0x50
        /*00ba*/ 	.short	0x0000


	//----- nvinfo : EIATTR_MAXREG_COUNT
	.align		4
        /*00bc*/ 	.byte	0x03, 0x1b
        /*00be*/ 	.short	0x00ff


	//----- nvinfo : EIATTR_MERCURY_ISA_VERSION
	.align		4
        /*00c0*/ 	.byte	0x03, 0x5f
        /*00c2*/ 	.short	0x0101


	//----- nvinfo : EIATTR_VRC_CTA_INIT_COUNT
	.align		4
        /*00c4*/ 	.byte	0x02, 0x4a
	.zero		1
	.zero		1


	//----- nvinfo : EIATTR_EXIT_INSTR_OFFSETS
	.align		4
        /*00c8*/ 	.byte	0x04, 0x1c
        /*00ca*/ 	.short	(.L_325 - .L_324)


	//   ....[0]....
.L_324:
        /*00cc*/ 	.word	0x00000120


	//   ....[1]....
        /*00d0*/ 	.word	0x00000240


	//----- nvinfo : EIATTR_CBANK_PARAM_SIZE
	.align		4
.L_325:
        /*00d4*/ 	.byte	0x03, 0x19
        /*00d6*/ 	.short	0x0034


	//----- nvinfo : EIATTR_PARAM_CBANK
	.align		4
        /*00d8*/ 	.byte	0x04, 0x0a
        /*00da*/ 	.short	(.L_327 - .L_326)
	.align		4
.L_326:
        /*00dc*/ 	.word	index@(.nv.constant0._Z21pack_subarray_f_floatPfS_iiiiiiiii)
        /*00e0*/ 	.short	0x0380
        /*00e2*/ 	.short	0x0034


	//----- nvinfo : EIATTR_SW_WAR
	.align		4
.L_327:
        /*00e4*/ 	.byte	0x04, 0x36
        /*00e6*/ 	.short	(.L_329 - .L_328)
.L_328:
        /*00e8*/ 	.word	0x00000008
.L_329:


//--------------------- .nv.info._Z23unpack_subarray_c_floatPfS_iiiiiiiii --------------------------
	.section	.nv.info._Z23unpack_subarray_c_floatPfS_iiiiiiiii,"",@"SHT_CUDA_INFO"
	.sectionflags	@""
	.align	4


	//----- nvinfo : EIATTR_CUDA_API_VERSION
	.align		4
        /*0000*/ 	.byte	0x04, 0x37
        /*0002*/ 	.short	(.L_331 - .L_330)
.L_330:
        /*0004*/ 	.word	0x00000082


	//----- nvinfo : EIATTR_KPARAM_INFO
	.align		4
.L_331:
        /*0008*/ 	.byte	0x04, 0x17
        /*000a*/ 	.short	(.L_333 - .L_332)
.L_332:
        /*000c*/ 	.word	0x00000000
        /*0010*/ 	.short	0x000a
        /*0012*/ 	.short	0x0030
        /*0014*/ 	.byte	0x00, 0xf0, 0x11, 0x00


	//----- nvinfo : EIATTR_KPARAM_INFO
	.align		4
.L_333:
        /*0018*/ 	.byte	0x04, 0x17
        /*001a*/ 	.short	(.L_335 - .L_334)
.L_334:
        /*001c*/ 	.word	0x00000000
        /*0020*/ 	.short	0x0009
        /*0022*/ 	.short	0x002c
        /*0024*/ 	.byte	0x00, 0xf0, 0x11, 0x00


	//----- nvinfo : EIATTR_KPARAM_INFO
	.align		4
.L_335:
        /*0028*/ 	.byte	0x04, 0x17
        /*002a*/ 	.short	(.L_337 - .L_336)
.L_336:
        /*002c*/ 	.word	0x00000000
        /*0030*/ 	.short	0x0008
        /*0032*/ 	.short	0x0028
        /*0034*/ 	.byte	0x00, 0xf0, 0x11, 0x00


	//----- nvinfo : EIATTR_KPARAM_INFO
	.align		4
.L_337:
        /*0038*/ 	.byte	0x04, 0x17
        /*003a*/ 	.short	(.L_339 - .L_338)
.L_338:
        /*003c*/ 	.word	0x00000000
        /*0040*/ 	.short	0x0007
        /*0042*/ 	.short	0x0024
        /*0044*/ 	.byte	0x00, 0xf0, 0x11, 0x00


	//----- nvinfo : EIATTR_KPARAM_INFO
	.align		4
.L_339:
        /*0048*/ 	.byte	0x04, 0x17
        /*004a*/ 	.short	(.L_341 - .L_340)
.L_340:
        /*004c*/ 	.word	0x00000000
        /*0050*/ 	.short	0x0006
        /*0052*/ 	.short	0x0020
        /*0054*/ 	.byte	0x00, 0xf0, 0x11, 0x00


	//----- nvinfo : EIATTR_KPARAM_INFO
	.align		4
.L_341:
        /*0058*/ 	.byte	0x04, 0x17
        /*005a*/ 	.short	(.L_343 - .L_342)
.L_342:
        /*005c*/ 	.word	0x00000000
        /*0060*/ 	.short	0x0005
        /*0062*/ 	.short	0x001c
        /*0064*/ 	.byte	0x00, 0xf0, 0x11, 0x00


	//----- nvinfo : EIATTR_KPARAM_INFO
	.align		4
.L_343:
        /*0068*/ 	.byte	0x04, 0x17
        /*006a*/ 	.short	(.L_345 - .L_344)
.L_344:
        /*006c*/ 	.word	0x00000000
        /*0070*/ 	.short	0x0004
        /*0072*/ 	.short	0x0018
        /*0074*/ 	.byte	0x00, 0xf0, 0x11, 0x00


	//----- nvinfo : EIATTR_KPARAM_INFO
	.align		4
.L_345:
        /*0078*/ 	.byte	0x04, 0x17
        /*007a*/ 	.short	(.L_347 - .L_346)
.L_346:
        /*007c*/ 	.word	0x00000000
        /*0080*/ 	.short	0x0003
        /*0082*/ 	.short	0x0014
        /*0084*/ 	.byte	0x00, 0xf0, 0x11, 0x00


	//----- nvinfo : EIATTR_KPARAM_INFO
	.align		4
.L_347:
        /*0088*/ 	.byte	0x04, 0x17
        /*008a*/ 	.short	(.L_349 - .L_348)
.L_348:
        /*008c*/ 	.word	0x00000000
        /*0090*/ 	.short	0x0002
        /*0092*/ 	.short	0x0010
        /*0094*/ 	.byte	0x00, 0xf0, 0x11, 0x00


	//----- nvinfo : EIATTR_KPARAM_INFO
	.align		4
.L_349:
        /*0098*/ 	.byte	0x04, 0x17
        /*009a*/ 	.short	(.L_351 - .L_350)
.L_350:
        /*009c*/ 	.word	0x00000000
        /*00a0*/ 	.short	0x0001
        /*00a2*/ 	.short	0x0008
        /*00a4*/ 	.byte	0x00, 0xf5, 0x21, 0x00


	//----- nvinfo : EIATTR_KPARAM_INFO
	.align		4
.L_351:
        /*00a8*/ 	.byte	0x04, 0x17
        /*00aa*/ 	.short	(.L_353 - .L_352)
.L_352:
        /*00ac*/ 	.word	0x00000000
        /*00b0*/ 	.short	0x0000
        /*00b2*/ 	.short	0x0000
        /*00b4*/ 	.byte	0x00, 0xf5, 0x21, 0x00


	//----- nvinfo : EIATTR_SPARSE_MMA_MASK
	.align		4
.L_353:
        /*00b8*/ 	.byte	0x03, 0x50
        /*00ba*/ 	.short	0x0000


	//----- nvinfo : EIATTR_MAXREG_COUNT
	.align		4
        /*00bc*/ 	.byte	0x03, 0x1b
        /*00be*/ 	.short	0x00ff


	//----- nvinfo : EIATTR_MERCURY_ISA_VERSION
	.align		4
        /*00c0*/ 	.byte	0x03, 0x5f
        /*00c2*/ 	.short	0x0101


	//----- nvinfo : EIATTR_VRC_CTA_INIT_COUNT
	.align		4
        /*00c4*/ 	.byte	0x02, 0x4a
	.zero		1
	.zero		1


	//----- nvinfo : EIATTR_EXIT_INSTR_OFFSETS
	.align		4
        /*00c8*/ 	.byte	0x04, 0x1c
        /*00ca*/ 	.short	(.L_355 - .L_354)


	//   ....[0]....
.L_354:
        /*00cc*/ 	.word	0x00000120


	//   ....[1]....
        /*00d0*/ 	.word	0x00000250


	//----- nvinfo : EIATTR_CBANK_PARAM_SIZE
	.align		4
.L_355:
        /*00d4*/ 	.byte	0x03, 0x19
        /*00d6*/ 	.short	0x0034


	//----- nvinfo : EIATTR_PARAM_CBANK
	.align		4
        /*00d8*/ 	.byte	0x04, 0x0a
        /*00da*/ 	.short	(.L_357 - .L_356)
	.align		4
.L_356:
        /*00dc*/ 	.word	index@(.nv.constant0._Z23unpack_subarray_c_floatPfS_iiiiiiiii)
        /*00e0*/ 	.short	0x0380
        /*00e2*/ 	.short	0x0034


	//----- nvinfo : EIATTR_SW_WAR
	.align		4
.L_357:
        /*00e4*/ 	.byte	0x04, 0x36
        /*00e6*/ 	.short	(.L_359 - .L_358)
.L_358:
        /*00e8*/ 	.word	0x00000008
.L_359:


//--------------------- .nv.info._Z21pack_subarray_c_floatPfS_iiiiiiiii --------------------------
	.section	.nv.info._Z21pack_subarray_c_floatPfS_iiiiiiiii,"",@"SHT_CUDA_INFO"
	.sectionflags	@""
	.align	4


	//----- nvinfo : EIATTR_CUDA_API_VERSION
	.align		4
        /*0000*/ 	.byte	0x04, 0x37
        /*0002*/ 	.short	(.L_361 - .L_360)
.L_360:
        /*0004*/ 	.word	0x00000082


	//----- nvinfo : EIATTR_KPARAM_INFO
	.align		4
.L_361:
        /*0008*/ 	.byte	0x04, 0x17
        /*000a*/ 	.short	(.L_363 - .L_362)
.L_362:
        /*000c*/ 	.word	0x00000000
        /*0010*/ 	.short	0x000a
        /*0012*/ 	.short	0x0030
        /*0014*/ 	.byte	0x00, 0xf0, 0x11, 0x00


	//----- nvinfo : EIATTR_KPARAM_INFO
	.align		4
.L_363:
        /*0018*/ 	.byte	0x04, 0x17
        /*001a*/ 	.short	(.L_365 - .L_364)
.L_364:
        /*001c*/ 	.word	0x00000000
        /*0020*/ 	.short	0x0009
        /*0022*/ 	.short	0x002c
        /*0024*/ 	.byte	0x00, 0xf0, 0x11, 0x00


	//----- nvinfo : EIATTR_KPARAM_INFO
	.align		4
.L_365:
        /*0028*/ 	.byte	0x04, 0x17
        /*002a*/ 	.short	(.L_367 - .L_366)
.L_366:
        /*002c*/ 	.word	0x00000000
        /*0030*/ 	.short	0x0008
        /*0032*/ 	.short	0x0028
        /*0034*/ 	.byte	0x00, 0xf0, 0x11, 0x00


	//----- nvinfo : EIATTR_KPARAM_INFO
	.align		4
.L_367:
        /*0038*/ 	.byte	0x04, 0x17
        /*003a*/ 	.short	(.L_369 - .L_368)
.L_368:
        /*003c*/ 	.word	0x00000000
        /*0040*/ 	.short	0x0007
        /*0042*/ 	.short	0x0024
        /*0044*/ 	.byte	0x00, 0xf0, 0x11, 0x00


	//----- nvinfo : EIATTR_KPARAM_INFO
	.align		4
.L_369:
        /*0048*/ 	.byte	0x04, 0x17
        /*004a*/ 	.short	(.L_371 - .L_370)
.L_370:
        /*004c*/ 	.word	0x00000000
        /*0050*/ 	.short	0x0006
        /*0052*/ 	.short	0x0020
        /*0054*/ 	.byte	0x00, 0xf0, 0x11, 0x00


	//----- nvinfo : EIATTR_KPARAM_INFO
	.align		4
.L_371:
        /*0058*/ 	.byte	0x04, 0x17
        /*005a*/ 	.short	(.L_373 - .L_372)
.L_372:
        /*005c*/ 	.word	0x00000000
        /*0060*/ 	.short	0x0005
        /*0062*/ 	.short	0x001c
        /*0064*/ 	.byte	0x00, 0xf0, 0x11, 0x00


	//----- nvinfo : EIATTR_KPARAM_INFO
	.align		4
.L_373:
        /*0068*/ 	.byte	0x04, 0x17
        /*006a*/ 	.short	(.L_375 - .L_374)
.L_374:
        /*006c*/ 	.word	0x00000000
        /*0070*/ 	.short	0x0004
        /*0072*/ 	.short	0x0018
        /*0074*/ 	.byte	0x00, 0xf0, 0x11, 0x00


	//----- nvinfo : EIATTR_KPARAM_INFO
	.align		4
.L_375:
        /*0078*/ 	.byte	0x04, 0x17
        /*007a*/ 	.short	(.L_377 - .L_376)
.L_376:
        /*007c*/ 	.word	0x00000000
        /*0080*/ 	.short	0x0003
        /*0082*/ 	.short	0x0014
        /*0084*/ 	.byte	0x00, 0xf0, 0x11, 0x00


	//----- nvinfo : EIATTR_KPARAM_INFO
	.align		4
.L_377:
        /*0088*/ 	.byte	0x04, 0x17
        /*008a*/ 	.short	(.L_379 - .L_378)
.L_378:
        /*008c*/ 	.word	0x00000000
        /*0090*/ 	.short	0x0002
        /*0092*/ 	.short	0x0010
        /*0094*/ 	.byte	0x00, 0xf0, 0x11, 0x00


	//----- nvinfo : EIATTR_KPARAM_INFO
	.align		4
.L_379:
        /*0098*/ 	.byte	0x04, 0x17
        /*009a*/ 	.short	(.L_381 - .L_380)
.L_380:
        /*009c*/ 	.word	0x00000000
        /*00a0*/ 	.short	0x0001
        /*00a2*/ 	.short	0x0008
        /*00a4*/ 	.byte	0x00, 0xf5, 0x21, 0x00


	//----- nvinfo : EIATTR_KPARAM_INFO
	.align		4
.L_381:
        /*00a8*/ 	.byte	0x04, 0x17
        /*00aa*/ 	.short	(.L_383 - .L_382)
.L_382:
        /*00ac*/ 	.word	0x00000000
        /*00b0*/ 	.short	0x0000
        /*00b2*/ 	.short	0x0000
        /*00b4*/ 	.byte	0x00, 0xf5, 0x21, 0x00


	//----- nvinfo : EIATTR_SPARSE_MMA_MASK
	.align		4
.L_383:
        /*00b8*/ 	.byte	0x03, 0x50
        /*00ba*/ 	.short	0x0000


	//----- nvinfo : EIATTR_MAXREG_COUNT
	.align		4
        /*00bc*/ 	.byte	0x03, 0x1b
        /*00be*/ 	.short	0x00ff


	//----- nvinfo : EIATTR_MERCURY_ISA_VERSION
	.align		4
        /*00c0*/ 	.byte	0x03, 0x5f
        /*00c2*/ 	.short	0x0101


	//----- nvinfo : EIATTR_VRC_CTA_INIT_COUNT
	.align		4
        /*00c4*/ 	.byte	0x02, 0x4a
	.zero		1
	.zero		1


	//----- nvinfo : EIATTR_EXIT_INSTR_OFFSETS
	.align		4
        /*00c8*/ 	.byte	0x04, 0x1c
        /*00ca*/ 	.short	(.L_385 - .L_384)


	//   ....[0]....
.L_384:
        /*00cc*/ 	.word	0x00000120


	//   ....[1]....
        /*00d0*/ 	.word	0x00000250


	//----- nvinfo : EIATTR_CBANK_PARAM_SIZE
	.align		4
.L_385:
        /*00d4*/ 	.byte	0x03, 0x19
        /*00d6*/ 	.short	0x0034


	//----- nvinfo : EIATTR_PARAM_CBANK
	.align		4
        /*00d8*/ 	.byte	0x04, 0x0a
        /*00da*/ 	.short	(.L_387 - .L_386)
	.align		4
.L_386:
        /*00dc*/ 	.word	index@(.nv.constant0._Z21pack_subarray_c_floatPfS_iiiiiiiii)
        /*00e0*/ 	.short	0x0380
        /*00e2*/ 	.short	0x0034


	//----- nvinfo : EIATTR_SW_WAR
	.align		4
.L_387:
        /*00e4*/ 	.byte	0x04, 0x36
        /*00e6*/ 	.short	(.L_389 - .L_388)
.L_388:
        /*00e8*/ 	.word	0x00000008
.L_389:


//--------------------- .nv.info._Z24unpack_subarray_f_doublePdS_iiiiiiiii --------------------------
	.section	.nv.info._Z24unpack_subarray_f_doublePdS_iiiiiiiii,"",@"SHT_CUDA_INFO"
	.sectionflags	@""
	.align	4


	//----- nvinfo : EIATTR_CUDA_API_VERSION
	.align		4
        /*0000*/ 	.byte	0x04, 0x37
        /*0002*/ 	.short	(.L_391 - .L_390)
.L_390:
        /*0004*/ 	.word	0x00000082


	//----- nvinfo : EIATTR_KPARAM_INFO
	.align		4
.L_391:
        /*0008*/ 	.byte	0x04, 0x17
        /*000a*/ 	.short	(.L_393 - .L_392)
.L_392:
        /*000c*/ 	.word	0x00000000
        /*0010*/ 	.short	0x000a
        /*0012*/ 	.short	0x0030
        /*0014*/ 	.byte	0x00, 0xf0, 0x11, 0x00


	//----- nvinfo : EIATTR_KPARAM_INFO
	.align		4
.L_393:
        /*0018*/ 	.byte	0x04, 0x17
        /*001a*/ 	.short	(.L_395 - .L_394)
.L_394:
        /*001c*/ 	.word	0x00000000
        /*0020*/ 	.short	0x0009
        /*0022*/ 	.short	0x002c
        /*0024*/ 	.byte	0x00, 0xf0, 0x11, 0x00


	//----- nvinfo : EIATTR_KPARAM_INFO
	.align		4
.L_395:
        /*0028*/ 	.byte	0x04, 0x17
        /*002a*/ 	.short	(.L_397 - .L_396)
.L_396:
        /*002c*/ 	.word	0x00000000
        /*0030*/ 	.short	0x0008
        /*0032*/ 	.short	0x0028
        /*0034*/ 	.byte	0x00, 0xf0, 0x11, 0x00


	//----- nvinfo : EIATTR_KPARAM_INFO
	.align		4
.L_397:
        /*0038*/ 	.byte	0x04, 0x17
        /*003a*/ 	.short	(.L_399 - .L_398)
.L_398:
        /*003c*/ 	.word	0x00000000
        /*0040*/ 	.short	0x0007
        /*0042*/ 	.short	0x0024
        /*0044*/ 	.byte	0x00, 0xf0, 0x11, 0x00


	//----- nvinfo : EIATTR_KPARAM_INFO
	.align		4
.L_399:
        /*0048*/ 	.byte	0x04, 0x17
        /*004a*/ 	.short	(.L_401 - .L_400)
.L_400:
        /*004c*/ 	.word	0x00000000
        /*0050*/ 	.short	0x0006
        /*0052*/ 	.short	0x0020
        /*0054*/ 	.byte	0x00, 0xf0, 0x11, 0x00


	//----- nvinfo : EIATTR_KPARAM_INFO
	.align		4
.L_401:
        /*0058*/ 	.byte	0x04, 0x17
        /*005a*/ 	.short	(.L_403 - .L_402)
.L_402:
        /*005c*/ 	.word	0x00000000
        /*0060*/ 	.short	0x0005
        /*0062*/ 	.short	0x001c
        /*0064*/ 	.byte	0x00, 0xf0, 0x11, 0x00


	//----- nvinfo : EIATTR_KPARAM_INFO
	.align		4
.L_403:
        /*0068*/ 	.byte	0x04, 0x17
        /*006a*/ 	.short	(.L_405 - .L_404)
.L_404:
        /*006c*/ 	.word	0x00000000
        /*0070*/ 	.short	0x0004
        /*0072*/ 	.short	0x0018
        /*0074*/ 	.byte	0x00, 0xf0, 0x11, 0x00


	//----- nvinfo : EIATTR_KPARAM_INFO
	.align		4
.L_405:
        /*0078*/ 	.byte	0x04, 0x17
        /*007a*/ 	.short	(.L_407 - .L_406)
.L_406:
        /*007c*/ 	.word	0x00000000
        /*0080*/ 	.short	0x0003
        /*0082*/ 	.short	0x0014
        /*0084*/ 	.byte	0x00, 0xf0, 0x11, 0x00


	//----- nvinfo : EIATTR_KPARAM_INFO
	.align		4
.L_407:
        /*0088*/ 	.byte	0x04, 0x17
        /*008a*/ 	.short	(.L_409 - .L_408)
.L_408:
        /*008c*/ 	.word	0x00000000
        /*0090*/ 	.short	0x0002
        /*0092*/ 	.short	0x0010
        /*0094*/ 	.byte	0x00, 0xf0, 0x11, 0x00


	//----- nvinfo : EIATTR_KPARAM_INFO
	.align		4
.L_409:
        /*0098*/ 	.byte	0x04, 0x17
        /*009a*/ 	.short	(.L_411 - .L_410)
.L_410:
        /*009c*/ 	.word	0x00000000
        /*00a0*/ 	.short	0x0001
        /*00a2*/ 	.short	0x0008
        /*00a4*/ 	.byte	0x00, 0xf5, 0x21, 0x00


	//----- nvinfo : EIATTR_KPARAM_INFO
	.align		4
.L_411:
        /*00a8*/ 	.byte	0x04, 0x17
        /*00aa*/ 	.short	(.L_413 - .L_412)
.L_412:
        /*00ac*/ 	.word	0x00000000
        /*00b0*/ 	.short	0x0000
        /*00b2*/ 	.short	0x0000
        /*00b4*/ 	.byte	0x00, 0xf5, 0x21, 0x00


	//----- nvinfo : EIATTR_SPARSE_MMA_MASK
	.align		4
.L_413:
        /*00b8*/ 	.byte	0x03, 0x50
        /*00ba*/ 	.short	0x0000


	//----- nvinfo : EIATTR_MAXREG_COUNT
	.align		4
        /*00bc*/ 	.byte	0x03, 0x1b
        /*00be*/ 	.short	0x00ff


	//----- nvinfo : EIATTR_MERCURY_ISA_VERSION
	.align		4
        /*00c0*/ 	.byte	0x03, 0x5f
        /*00c2*/ 	.short	0x0101


	//----- nvinfo : EIATTR_VRC_CTA_INIT_COUNT
	.align		4
        /*00c4*/ 	.byte	0x02, 0x4a
	.zero		1
	.zero		1


	//----- nvinfo : EIATTR_EXIT_INSTR_OFFSETS
	.align		4
        /*00c8*/ 	.byte	0x04, 0x1c
        /*00ca*/ 	.short	(.L_415 - .L_414)


	//   ....[0]....
.L_414:
        /*00cc*/ 	.word	0x00000120


	//   ....[1]....
        /*00d0*/ 	.word	0x00000240


	//----- nvinfo : EIATTR_CBANK_PARAM_SIZE
	.align		4
.L_415:
        /*00d4*/ 	.byte	0x03, 0x19
        /*00d6*/ 	.short	0x0034


	//----- nvinfo : EIATTR_PARAM_CBANK
	.align		4
        /*00d8*/ 	.byte	0x04, 0x0a
        /*00da*/ 	.short	(.L_417 - .L_416)
	.align		4
.L_416:
        /*00dc*/ 	.word	index@(.nv.constant0._Z24unpack_subarray_f_doublePdS_iiiiiiiii)
        /*00e0*/ 	.short	0x0380
        /*00e2*/ 	.short	0x0034


	//----- nvinfo : EIATTR_SW_WAR
	.align		4
.L_417:
        /*00e4*/ 	.byte	0x04, 0x36
        /*00e6*/ 	.short	(.L_419 - .L_418)
.L_418:
        /*00e8*/ 	.word	0x00000008
.L_419:


//--------------------- .nv.info._Z22pack_subarray_f_doublePdS_iiiiiiiii --------------------------
	.section	.nv.info._Z22pack_subarray_f_doublePdS_iiiiiiiii,"",@"SHT_CUDA_INFO"
	.sectionflags	@""
	.align	4


	//----- nvinfo : EIATTR_CUDA_API_VERSION
	.align		4
        /*0000*/ 	.byte	0x04, 0x37
        /*0002*/ 	.short	(.L_421 - .L_420)
.L_420:
        /*0004*/ 	.word	0x00000082


	//----- nvinfo : EIATTR_KPARAM_INFO
	.align		4
.L_421:
        /*0008*/ 	.byte	0x04, 0x17
        /*000a*/ 	.short	(.L_423 - .L_422)
.L_422:
        /*000c*/ 	.word	0x00000000
        /*0010*/ 	.short	0x000a
        /*0012*/ 	.short	0x0030
        /*0014*/ 	.byte	0x00, 0xf0, 0x11, 0x00


	//----- nvinfo : EIATTR_KPARAM_INFO
	.align		4
.L_423:
        /*0018*/ 	.byte	0x04, 0x17
        /*001a*/ 	.short	(.L_425 - .L_424)
.L_424:
        /*001c*/ 	.word	0x00000000
        /*0020*/ 	.short	0x0009
        /*0022*/ 	.short	0x002c
        /*0024*/ 	.byte	0x00, 0xf0, 0x11, 0x00


	//----- nvinfo : EIATTR_KPARAM_INFO
	.align		4
.L_425:
        /*0028*/ 	.byte	0x04, 0x17
        /*002a*/ 	.short	(.L_427 - .L_426)
.L_426:
        /*002c*/ 	.word	0x00000000
        /*0030*/ 	.short	0x0008
        /*0032*/ 	.short	0x0028
        /*0034*/ 	.byte	0x00, 0xf0, 0x11, 0x00


	//----- nvinfo : EIATTR_KPARAM_INFO
	.align		4
.L_427:
        /*0038*/ 	.byte	0x04, 0x17
        /*003a*/ 	.short	(.L_429 - .L_428)
.L_428:
        /*003c*/ 	.word	0x00000000
        /*0040*/ 	.short	0x0007
        /*0042*/ 	.short	0x0024
        /*0044*/ 	.byte	0x00, 0xf0, 0x11, 0x00


	//----- nvinfo : EIATTR_KPARAM_INFO
	.align		4
.L_429:
        /*0048*/ 	.byte	0x04, 0x17
        /*004a*/ 	.short	(.L_431 - .L_430)
.L_430:
        /*004c*/ 	.word	0x00000000
        /*0050*/ 	.short	0x0006
        /*0052*/ 	.short	0x0020
        /*0054*/ 	.byte	0x00, 0xf0, 0x11, 0x00


	//----- nvinfo : EIATTR_KPARAM_INFO
	.align		4
.L_431:
        /*0058*/ 	.byte	0x04, 0x17
        /*005a*/ 	.short	(.L_433 - .L_432)
.L_432:
        /*005c*/ 	.word	0x00000000
        /*0060*/ 	.short	0x0005
        /*0062*/ 	.short	0x001c
        /*0064*/ 	.byte	0x00, 0xf0, 0x11, 0x00


	//----- nvinfo : EIATTR_KPARAM_INFO
	.align		4
.L_433:
        /*0068*/ 	.byte	0x04, 0x17
        /*006a*/ 	.short	(.L_435 - .L_434)
.L_434:
        /*006c*/ 	.word	0x00000000
        /*0070*/ 	.short	0x0004
        /*0072*/ 	.short	0x0018
        /*0074*/ 	.byte	0x00, 0xf0, 0x11, 0x00


	//----- nvinfo : EIATTR_KPARAM_INFO
	.align		4
.L_435:
        /*0078*/ 	.byte	0x04, 0x17
        /*007a*/ 	.short	(.L_437 - .L_436)
.L_436:
        /*007c*/ 	.word	0x00000000
        /*0080*/ 	.short	0x0003
        /*0082*/ 	.short	0x0014
        /*0084*/ 	.byte	0x00, 0xf0, 0x11, 0x00


	//----- nvinfo : EIATTR_KPARAM_INFO
	.align		4
.L_437:
        /*0088*/ 	.byte	0x04, 0x17
        /*008a*/ 	.short	(.L_439 - .L_438)
.L_438:
        /*008c*/ 	.word	0x00000000
        /*0090*/ 	.short	0x0002
        /*0092*/ 	.short	0x0010
        /*0094*/ 	.byte	0x00, 0xf0, 0x11, 0x00


	//----- nvinfo : EIATTR_KPARAM_INFO
	.align		4
.L_439:
        /*0098*/ 	.byte	0x04, 0x17
        /*009a*/ 	.short	(.L_441 - .L_440)
.L_440:
        /*009c*/ 	.word	0x00000000
        /*00a0*/ 	.short	0x0001
        /*00a2*/ 	.short	0x0008
        /*00a4*/ 	.byte	0x00, 0xf5, 0x21, 0x00


	//----- nvinfo : EIATTR_KPARAM_INFO
	.align		4
.L_441:
        /*00a8*/ 	.byte	0x04, 0x17
        /*00aa*/ 	.short	(.L_443 - .L_442)
.L_442:
        /*00ac*/ 	.word	0x00000000
        /*00b0*/ 	.short	0x0000
        /*00b2*/ 	.short	0x0000
        /*00b4*/ 	.byte	0x00, 0xf5, 0x21, 0x00


	//----- nvinfo : EIATTR_SPARSE_MMA_MASK
	.align		4
.L_443:
        /*00b8*/ 	.byte	0x03, 0x50
        /*00ba*/ 	.short	0x0000


	//----- nvinfo : EIATTR_MAXREG_COUNT
	.align		4
        /*00bc*/ 	.byte	0x03, 0x1b
        /*00be*/ 	.short	0x00ff


	//----- nvinfo : EIATTR_MERCURY_ISA_VERSION
	.align		4
        /*00c0*/ 	.byte	0x03, 0x5f
        /*00c2*/ 	.short	0x0101


	//----- nvinfo : EIATTR_VRC_CTA_INIT_COUNT
	.align		4
        /*00c4*/ 	.byte	0x02, 0x4a
	.zero		1
	.zero		1


	//----- nvinfo : EIATTR_EXIT_INSTR_OFFSETS
	.align		4
        /*00c8*/ 	.byte	0x04, 0x1c
        /*00ca*/ 	.short	(.L_445 - .L_444)


	//   ....[0]....
.L_444:
        /*00cc*/ 	.word	0x00000120


	//   ....[1]....
        /*00d0*/ 	.word	0x00000240


	//----- nvinfo : EIATTR_CBANK_PARAM_SIZE
	.align		4
.L_445:
        /*00d4*/ 	.byte	0x03, 0x19
        /*00d6*/ 	.short	0x0034


	//----- nvinfo : EIATTR_PARAM_CBANK
	.align		4
        /*00d8*/ 	.byte	0x04, 0x0a
        /*00da*/ 	.short	(.L_447 - .L_446)
	.align		4
.L_446:
        /*00dc*/ 	.word	index@(.nv.constant0._Z22pack_subarray_f_doublePdS_iiiiiiiii)
        /*00e0*/ 	.short	0x0380
        /*00e2*/ 	.short	0x0034


	//----- nvinfo : EIATTR_SW_WAR
	.align		4
.L_447:
        /*00e4*/ 	.byte	0x04, 0x36
        /*00e6*/ 	.short	(.L_449 - .L_448)
.L_448:
        /*00e8*/ 	.word	0x00000008
.L_449:


//--------------------- .nv.info._Z24unpack_subarray_c_doublePdS_iiiiiiiii --------------------------
	.section	.nv.info._Z24unpack_subarray_c_doublePdS_iiiiiiiii,"",@"SHT_CUDA_INFO"
	.sectionflags	@""
	.align	4


	//----- nvinfo : EIATTR_CUDA_API_VERSION
	.align		4
        /*0000*/ 	.byte	0x04, 0x37
        /*0002*/ 	.short	(.L_451 - .L_450)
.L_450:
        /*0004*/ 	.word	0x00000082


	//----- nvinfo : EIATTR_KPARAM_INFO
	.align		4
.L_451:
        /*0008*/ 	.byte	0x04, 0x17
        /*000a*/ 	.short	(.L_453 - .L_452)
.L_452:
        /*000c*/ 	.word	0x00000000
        /*0010*/ 	.short	0x000a
        /*0012*/ 	.short	0x0030
        /*0014*/ 	.byte	0x00, 0xf0, 0x11, 0x00


	//----- nvinfo : EIATTR_KPARAM_INFO
	.align		4
.L_453:
        /*0018*/ 	.byte	0x04, 0x17
        /*001a*/ 	.short	(.L_455 - .L_454)
.L_454:
        /*001c*/ 	.word	0x00000000
        /*0020*/ 	.short	0x0009
        /*0022*/ 	.short	0x002c
        /*0024*/ 	.byte	0x00, 0xf0, 0x11, 0x00


	//----- nvinfo : EIATTR_KPARAM_INFO
	.align		4
.L_455:
        /*0028*/ 	.byte	0x04, 0x17
        /*002a*/ 	.short	(.L_457 - .L_456)
.L_456:
        /*002c*/ 	.word	0x00000000
        /*0030*/ 	.short	0x0008
        /*0032*/ 	.short	0x0028
        /*0034*/ 	.byte	0x00, 0xf0, 0x11, 0x00


	//----- nvinfo : EIATTR_KPARAM_INFO
	.align		4
.L_457:
        /*0038*/ 	.byte	0x04, 0x17
        /*003a*/ 	.short	(.L_459 - .L_458)
.L_458:
        /*003c*/ 	.word	0x00000000
        /*0040*/ 	.short	0x0007
        /*0042*/ 	.short	0x0024
        /*0044*/ 	.byte	0x00, 0xf0, 0x11, 0x00


	//----- nvinfo : EIATTR_KPARAM_INFO
	.align		4
.L_459:
        /*0048*/ 	.byte	0x04, 0x17
        /*004a*/ 	.short	(.L_461 - .L_460)
.L_460:
        /*004c*/ 	.word	0x00000000
        /*0050*/ 	.short	0x0006
        /*0052*/ 	.short	0x0020
        /*0054*/ 	.byte	0x00, 0xf0, 0x11, 0x00


	//----- nvinfo : EIATTR_KPARAM_INFO
	.align		4
.L_461:
        /*0058*/ 	.byte	0x04, 0x17
        /*005a*/ 	.short	(.L_463 - .L_462)
.L_462:
        /*005c*/ 	.word	0x00000000
        /*0060*/ 	.short	0x0005
        /*0062*/ 	.short	0x001c
        /*0064*/ 	.byte	0x00, 0xf0, 0x11, 0x00


	//----- nvinfo : EIATTR_KPARAM_INFO
	.align		4
.L_463:
        /*0068*/ 	.byte	0x04, 0x17
        /*006a*/ 	.short	(.L_465 - .L_464)
.L_464:
        /*006c*/ 	.word	0x00000000
        /*0070*/ 	.short	0x0004
        /*0072*/ 	.short	0x0018
        /*0074*/ 	.byte	0x00, 0xf0, 0x11, 0x00


	//----- nvinfo : EIATTR_KPARAM_INFO
	.align		4
.L_465:
        /*0078*/ 	.byte	0x04, 0x17
        /*007a*/ 	.short	(.L_467 - .L_466)
.L_466:
        /*007c*/ 	.word	0x00000000
        /*0080*/ 	.short	0x0003
        /*0082*/ 	.short	0x0014
        /*0084*/ 	.byte	0x00, 0xf0, 0x11, 0x00


	//----- nvinfo : EIATTR_KPARAM_INFO
	.align		4
.L_467:
        /*0088*/ 	.byte	0x04, 0x17
        /*008a*/ 	.short	(.L_469 - .L_468)
.L_468:
        /*008c*/ 	.word	0x00000000
        /*0090*/ 	.short	0x0002
        /*0092*/ 	.short	0x0010
        /*0094*/ 	.byte	0x00, 0xf0, 0x11, 0x00


	//----- nvinfo : EIATTR_KPARAM_INFO
	.align		4
.L_469:
        /*0098*/ 	.byte	0x04, 0x17
        /*009a*/ 	.short	(.L_471 - .L_470)
.L_470:
        /*009c*/ 	.word	0x00000000
        /*00a0*/ 	.short	0x0001
        /*00a2*/ 	.short	0x0008
        /*00a4*/ 	.byte	0x00, 0xf5, 0x21, 0x00


	//----- nvinfo : EIATTR_KPARAM_INFO
	.align		4
.L_471:
        /*00a8*/ 	.byte	0x04, 0x17
        /*00aa*/ 	.short	(.L_473 - .L_472)
.L_472:
        /*00ac*/ 	.word	0x00000000
        /*00b0*/ 	.short	0x0000
        /*00b2*/ 	.short	0x0000
        /*00b4*/ 	.byte	0x00, 0xf5, 0x21, 0x00


	//----- nvinfo : EIATTR_SPARSE_MMA_MASK
	.align		4
.L_473:
        /*00b8*/ 	.byte	0x03, 0x50
        /*00ba*/ 	.short	0x0000


	//----- nvinfo : EIATTR_MAXREG_COUNT
	.align		4
        /*00bc*/ 	.byte	0x03, 0x1b
        /*00be*/ 	.short	0x00ff


	//----- nvinfo : EIATTR_MERCURY_ISA_VERSION
	.align		4
        /*00c0*/ 	.byte	0x03, 0x5f
        /*00c2*/ 	.short	0x0101


	//----- nvinfo : EIATTR_VRC_CTA_INIT_COUNT
	.align		4
        /*00c4*/ 	.byte	0x02, 0x4a
	.zero		1
	.zero		1


	//----- nvinfo : EIATTR_EXIT_INSTR_OFFSETS
	.align		4
        /*00c8*/ 	.byte	0x04, 0x1c
        /*00ca*/ 	.short	(.L_475 - .L_474)


	//   ....[0]....
.L_474:
        /*00cc*/ 	.word	0x00000120


	//   ....[1]....
        /*00d0*/ 	.word	0x00000250


	//----- nvinfo : EIATTR_CBANK_PARAM_SIZE
	.align		4
.L_475:
        /*00d4*/ 	.byte	0x03, 0x19
        /*00d6*/ 	.short	0x0034


	//----- nvinfo : EIATTR_PARAM_CBANK
	.align		4
        /*00d8*/ 	.byte	0x04, 0x0a
        /*00da*/ 	.short	(.L_477 - .L_476)
	.align		4
.L_476:
        /*00dc*/ 	.word	index@(.nv.constant0._Z24unpack_subarray_c_doublePdS_iiiiiiiii)
        /*00e0*/ 	.short	0x0380
        /*00e2*/ 	.short	0x0034


	//----- nvinfo : EIATTR_SW_WAR
	.align		4
.L_477:
        /*00e4*/ 	.byte	0x04, 0x36
        /*00e6*/ 	.short	(.L_479 - .L_478)
.L_478:
        /*00e8*/ 	.word	0x00000008
.L_479:


//--------------------- .nv.info._Z22pack_subarray_c_doublePdS_iiiiiiiii --------------------------
	.section	.nv.info._Z22pack_subarray_c_doublePdS_iiiiiiiii,"",@"SHT_CUDA_INFO"
	.sectionflags	@""
	.align	4


	//----- nvinfo : EIATTR_CUDA_API_VERSION
	.align		4
        /*0000*/ 	.byte	0x04, 0x37
        /*0002*/ 	.short	(.L_481 - .L_480)
.L_480:
        /*0004*/ 	.word	0x00000082


	//----- nvinfo : EIATTR_KPARAM_INFO
	.align		4
.L_481:
        /*0008*/ 	.byte	0x04, 0x17
        /*000a*/ 	.short	(.L_483 - .L_482)
.L_482:
        /*000c*/ 	.word	0x00000000
        /*0010*/ 	.short	0x000a
        /*0012*/ 	.short	0x0030
        /*0014*/ 	.byte	0x00, 0xf0, 0x11, 0x00


	//----- nvinfo : EIATTR_KPARAM_INFO
	.align		4
.L_483:
        /*0018*/ 	.byte	0x04, 0x17
        /*001a*/ 	.short	(.L_485 - .L_484)
.L_484:
        /*001c*/ 	.word	0x00000000
        /*0020*/ 	.short	0x0009
        /*0022*/ 	.short	0x002c
        /*0024*/ 	.byte	0x00, 0xf0, 0x11, 0x00


	//----- nvinfo : EIATTR_KPARAM_INFO
	.align		4
.L_485:
        /*0028*/ 	.byte	0x04, 0x17
        /*002a*/ 	.short	(.L_487 - .L_486)
.L_486:
        /*002c*/ 	.word	0x00000000
        /*0030*/ 	.short	0x0008
        /*0032*/ 	.short	0x0028
        /*0034*/ 	.byte	0x00, 0xf0, 0x11, 0x00


	//----- nvinfo : EIATTR_KPARAM_INFO
	.align		4
.L_487:
        /*0038*/ 	.byte	0x04, 0x17
        /*003a*/ 	.short	(.L_489 - .L_488)
.L_488:
        /*003c*/ 	.word	0x00000000
        /*0040*/ 	.short	0x0007
        /*0042*/ 	.short	0x0024
        /*0044*/ 	.byte	0x00, 0xf0, 0x11, 0x00


	//----- nvinfo : EIATTR_KPARAM_INFO
	.align		4
.L_489:
        /*0048*/ 	.byte	0x04, 0x17
        /*004a*/ 	.short	(.L_491 - .L_490)
.L_490:
        /*004c*/ 	.word	0x00000000
        /*0050*/ 	.short	0x0006
        /*0052*/ 	.short	0x0020
        /*0054*/ 	.byte	0x00, 0xf0, 0x11, 0x00


	//----- nvinfo : EIATTR_KPARAM_INFO
	.align		4
.L_491:
        /*0058*/ 	.byte	0x04, 0x17
        /*005a*/ 	.short	(.L_493 - .L_492)
.L_492:
        /*005c*/ 	.word	0x00000000
        /*0060*/ 	.short	0x0005
        /*0062*/ 	.short	0x001c
        /*0064*/ 	.byte	0x00, 0xf0, 0x11, 0x00


	//----- nvinfo : EIATTR_KPARAM_INFO
	.align		4
.L_493:
        /*0068*/ 	.byte	0x04, 0x17
        /*006a*/ 	.short	(.L_495 - .L_494)
.L_494:
        /*006c*/ 	.word	0x00000000
        /*0070*/ 	.short	0x0004
        /*0072*/ 	.short	0x0018
        /*0074*/ 	.byte	0x00, 0xf0, 0x11, 0x00


	//----- nvinfo : EIATTR_KPARAM_INFO
	.align		4
.L_495:
        /*0078*/ 	.byte	0x04, 0x17
        /*007a*/ 	.short	(.L_497 - .L_496)
.L_496:
        /*007c*/ 	.word	0x00000000
        /*0080*/ 	.short	0x0003
        /*0082*/ 	.short	0x0014
        /*0084*/ 	.byte	0x00, 0xf0, 0x11, 0x00


	//----- nvinfo : EIATTR_KPARAM_INFO
	.align		4
.L_497:
        /*0088*/ 	.byte	0x04, 0x17
        /*008a*/ 	.short	(.L_499 - .L_498)
.L_498:
        /*008c*/ 	.word	0x00000000
        /*0090*/ 	.short	0x0002
        /*0092*/ 	.short	0x0010
        /*0094*/ 	.byte	0x00, 0xf0, 0x11, 0x00


	//----- nvinfo : EIATTR_KPARAM_INFO
	.align		4
.L_499:
        /*0098*/ 	.byte	0x04, 0x17
        /*009a*/ 	.short	(.L_501 - .L_500)
.L_500:
        /*009c*/ 	.word	0x00000000
        /*00a0*/ 	.short	0x0001
        /*00a2*/ 	.short	0x0008
        /*00a4*/ 	.byte	0x00, 0xf5, 0x21, 0x00


	//----- nvinfo : EIATTR_KPARAM_INFO
	.align		4
.L_501:
        /*00a8*/ 	.byte	0x04, 0x17
        /*00aa*/ 	.short	(.L_503 - .L_502)
.L_502:
        /*00ac*/ 	.word	0x00000000
        /*00b0*/ 	.short	0x0000
        /*00b2*/ 	.short	0x0000
        /*00b4*/ 	.byte	0x00, 0xf5, 0x21, 0x00


	//----- nvinfo : EIATTR_SPARSE_MMA_MASK
	.align		4
.L_503:
        /*00b8*/ 	.byte	0x03, 0x50
        /*00ba*/ 	.short	0x0000


	//----- nvinfo : EIATTR_MAXREG_COUNT
	.align		4
        /*00bc*/ 	.byte	0x03, 0x1b
        /*00be*/ 	.short	0x00ff


	//----- nvinfo : EIATTR_MERCURY_ISA_VERSION
	.align		4
        /*00c0*/ 	.byte	0x03, 0x5f
        /*00c2*/ 	.short	0x0101


	//----- nvinfo : EIATTR_VRC_CTA_INIT_COUNT
	.align		4
        /*00c4*/ 	.byte	0x02, 0x4a
	.zero		1
	.zero		1


	//----- nvinfo : EIATTR_EXIT_INSTR_OFFSETS
	.align		4
        /*00c8*/ 	.byte	0x04, 0x1c
        /*00ca*/ 	.short	(.L_505 - .L_504)


	//   ....[0]....
.L_504:
        /*00cc*/ 	.word	0x00000120


	//   ....[1]....
        /*00d0*/ 	.word	0x00000250


	//----- nvinfo : EIATTR_CBANK_PARAM_SIZE
	.align		4
.L_505:
        /*00d4*/ 	.byte	0x03, 0x19
        /*00d6*/ 	.short	0x0034


	//----- nvinfo : EIATTR_PARAM_CBANK
	.align		4
        /*00d8*/ 	.byte	0x04, 0x0a
        /*00da*/ 	.short	(.L_507 - .L_506)
	.align		4
.L_506:
        /*00dc*/ 	.word	index@(.nv.constant0._Z22pack_subarray_c_doublePdS_iiiiiiiii)
        /*00e0*/ 	.short	0x0380
        /*00e2*/ 	.short	0x0034


	//----- nvinfo : EIATTR_SW_WAR
	.align		4
.L_507:
        /*00e4*/ 	.byte	0x04, 0x36
        /*00e6*/ 	.short	(.L_509 - .L_508)
.L_508:
        /*00e8*/ 	.word	0x00000008
.L_509:


//--------------------- .nv.callgraph             --------------------------
	.section	.nv.callgraph,"",@"SHT_CUDA_CALLGRAPH"
	.align	4
	.sectionentsize	8
	.align		4
        /*0000*/ 	.word	0x00000000
	.align		4
        /*0004*/ 	.word	0xffffffff
	.align		4
        /*0008*/ 	.word	0x00000000
	.align		4
        /*000c*/ 	.word	0xfffffffe
	.align		4
        /*0010*/ 	.word	0x00000000
	.align		4
        /*0014*/ 	.word	0xfffffffd
	.align		4
        /*0018*/ 	.word	0x00000000
	.align		4
        /*001c*/ 	.word	0xfffffffc


//--------------------- .text._Z23pack_unpack_vector_charPciS_iii --------------------------
	.section	.text._Z23pack_unpack_vector_charPciS_iii,"ax",@progbits
	.align	128
        .global         _Z23pack_unpack_vector_charPciS_iii
        .type           _Z23pack_unpack_vector_charPciS_iii,@function
        .size           _Z23pack_unpack_vector_charPciS_iii,(.L_x_15 - _Z23pack_unpack_vector_charPciS_iii)
        .other          _Z23pack_unpack_vector_charPciS_iii,@"STO_CUDA_ENTRY STV_DEFAULT"
_Z23pack_unpack_vector_charPciS_iii:
.text._Z23pack_unpack_vector_charPciS_iii:
[----:B------:R-:W-:Y:S01]  /*0000*/  LDC R1, c[0x0][0x37c] ;  /* 0x0000df00ff017b82 */ /* 0x000fe20000000800 */
[----:B------:R-:W0:Y:S07]  /*0010*/  S2R R2, SR_TID.Y ;  /* 0x0000000000027919 */ /* 0x000e2e0000002200 */
[----:B------:R-:W1:Y:S01]  /*0020*/  LDC R0, c[0x0][0x360] ;  /* 0x0000d800ff007b82 */ /* 0x000e620000000800 */
[----:B------:R-:W2:Y:S01]  /*0030*/  LDCU UR6, c[0x0][0x39c] ;  /* 0x00007380ff0677ac */ /* 0x000ea20008000800 */
[----:B------:R-:W1:Y:S01]  /*0040*/  S2R R3, SR_TID.X ;  /* 0x0000000000037919 */ /* 0x000e620000002100 */
[----:B------:R-:W3:Y:S05]  /*0050*/  LDCU UR7, c[0x0][0x3a0] ;  /* 0x00007400ff0777ac */ /* 0x000eea0008000800 */
[----:B------:R-:W0:Y:S08]  /*0060*/  S2UR UR5, SR_CTAID.Y ;  /* 0x00000000000579c3 */ /* 0x000e300000002600 */
[----:B------:R-:W0:Y:S08]  /*0070*/  LDC R5, c[0x0][0x364] ;  /* 0x0000d900ff057b82 */ /* 0x000e300000000800 */
[----:B------:R-:W1:Y:S01]  /*0080*/  S2UR UR4, SR_CTAID.X ;  /* 0x00000000000479c3 */ /* 0x000e620000002500 */
[----:B0-----:R-:W-:-:S05]  /*0090*/  IMAD R5, R5, UR5, R2 ;  /* 0x0000000505057c24 */ /* 0x001fca000f8e0202 */
[----:B--2---:R-:W-:Y:S01]  /*00a0*/  ISETP.GE.AND P0, PT, R5, UR6, PT ;  /* 0x0000000605007c0c */ /* 0x004fe2000bf06270 */
[----:B-1----:R-:W-:-:S05]  /*00b0*/  IMAD R0, R0, UR4, R3 ;  /* 0x0000000400007c24 */ /* 0x002fca000f8e0203 */
[----:B---3--:R-:W-:-:S13]  /*00c0*/  ISETP.GE.OR P0, PT, R0, UR7, P0 ;  /* 0x0000000700007c0c */ /* 0x008fda0008706670 */
[----:B------:R-:W-:Y:S05]  /*00d0*/  @P0 EXIT ;  /* 0x000000000000094d */ /* 0x000fea0003800000 */
[----:B------:R-:W0:Y:S01]  /*00e0*/  LDCU UR6, c[0x0][0x398] ;  /* 0x00007300ff0677ac */ /* 0x000e220008000800 */
[----:B------:R-:W1:Y:S01]  /*00f0*/  LDCU.64 UR8, c[0x0][0x390] ;  /* 0x00007200ff0877ac */ /* 0x000e620008000a00 */
[----:B------:R-:W2:Y:S01]  /*0100*/  LDCU.64 UR4, c[0x0][0x358] ;  /* 0x00006b00ff0477ac */ /* 0x000ea20008000a00 */
[----:B0-----:R-:W-:Y:S01]  /*0110*/  IMAD R3, R0, UR6, R5 ;  /* 0x0000000600037c24 */ /* 0x001fe2000f8e0205 */
[----:B------:R-:W0:Y:S04]  /*0120*/  LDCU UR6, c[0x0][0x388] ;  /* 0x00007100ff0677ac */ /* 0x000e280008000800 */
[----:B-1----:R-:W-:-:S04]  /*0130*/  IADD3 R2, P0, PT, R3, UR8, RZ ;  /* 0x0000000803027c10 */ /* 0x002fc8000ff1e0ff */
[----:B------:R-:W-:Y:S01]  /*0140*/  LEA.HI.X.SX32 R3, R3, UR9, 0x1, P0 ;  /* 0x0000000903037c11 */ /* 0x000fe200080f0eff */
[----:B------:R-:W1:Y:S05]  /*0150*/  LDCU.64 UR8, c[0x0][0x380] ;  /* 0x00007000ff0877ac */ /* 0x000e6a0008000a00 */
[----:B--2---:R-:W2:Y:S01]  /*0160*/  LDG.E.U8 R3, desc[UR4][R2.64] ;  /* 0x0000000402037981 */ /* 0x004ea2000c1e1100 */
[----:B0-----:R-:W-:-:S05]  /*0170*/  IMAD R0, R0, UR6, R5 ;  /* 0x0000000600007c24 */ /* 0x001fca000f8e0205 */
[----:B-1----:R-:W-:-:S04]  /*0180*/  IADD3 R4, P0, PT, R0, UR8, RZ ;  /* 0x0000000800047c10 */ /* 0x002fc8000ff1e0ff */
[----:B------:R-:W-:-:S05]  /*0190*/  LEA.HI.X.SX32 R5, R0, UR9, 0x1, P0 ;  /* 0x0000000900057c11 */ /* 0x000fca00080f0eff */
[----:B--2---:R-:W-:Y:S01]  /*01a0*/  STG.E.U8 desc[UR4][R4.64], R3 ;  /* 0x0000000304007986 */ /* 0x004fe2000c101104 */
[----:B------:R-:W-:Y:S05]  /*01b0*/  EXIT ;  /* 0x000000000000794d */ /* 0x000fea0003800000 */
.L_x_0:
[----:B------:R-:W-:-:S00]  /*01c0*/  BRA `(.L_x_0) ;  /* 0xfffffffc00fc7947 */ /* 0x000fc0000383ffff */
[----:B------:R-:W-:-:S00]  /*01d0*/  NOP ;  /* 0x0000000000007918 */ /* 0x000fc00000000000 */
        /* <DEDUP_REMOVED lines=10> */
.L_x_15:


//--------------------- .text._Z24pack_unpack_vector_floatPfiS_iii --------------------------
	.section	.text._Z24pack_unpack_vector_floatPfiS_iii,"ax",@progbits
	.align	128
        .global         _Z24pack_unpack_vector_floatPfiS_iii
        .type           _Z24pack_unpack_vector_floatPfiS_iii,@function
        .size           _Z24pack_unpack_vector_floatPfiS_iii,(.L_x_16 - _Z24pack_unpack_vector_floatPfiS_iii)
        .other          _Z24pack_unpack_vector_floatPfiS_iii,@"STO_CUDA_ENTRY STV_DEFAULT"
_Z24pack_unpack_vector_floatPfiS_iii:
.text._Z24pack_unpack_vector_floatPfiS_iii:
        /* <DEDUP_REMOVED lines=14> */
[----:B------:R-:W0:Y:S01]  /*00e0*/  LDC.64 R2, c[0x0][0x390] ;  /* 0x0000e400ff027b82 */ /* 0x000e220000000a00 */
[----:B------:R-:W1:Y:S01]  /*00f0*/  LDCU UR6, c[0x0][0x398] ;  /* 0x00007300ff0677ac */ /* 0x000e620008000800 */
[----:B------:R-:W2:Y:S01]  /*0100*/  LDCU.64 UR4, c[0x0][0x358] ;  /* 0x00006b00ff0477ac */ /* 0x000ea20008000a00 */
[C---:B-1----:R-:W-:Y:S01]  /*0110*/  IMAD R5, R0.reuse, UR6, R7 ;  /* 0x0000000600057c24 */ /* 0x042fe2000f8e0207 */
[----:B------:R-:W1:Y:S03]  /*0120*/  LDCU UR6, c[0x0][0x388] ;  /* 0x00007100ff0677ac */ /* 0x000e660008000800 */
[----:B0-----:R-:W-:Y:S02]  /*0130*/  IMAD.WIDE R2, R5, 0x4, R2 ;  /* 0x0000000405027825 */ /* 0x001fe400078e0202 */
[----:B------:R-:W0:Y:S04]  /*0140*/  LDC.64 R4, c[0x0][0x380] ;  /* 0x0000e000ff047b82 */ /* 0x000e280000000a00 */
[----:B--2---:R-:W2:Y:S01]  /*0150*/  LDG.E R3, desc[UR4][R2.64] ;  /* 0x0000000402037981 */ /* 0x004ea2000c1e1900 */
[----:B-1----:R-:W-:-:S04]  /*0160*/  IMAD R7, R0, UR6, R7 ;  /* 0x0000000600077c24 */ /* 0x002fc8000f8e0207 */
[----:B0-----:R-:W-:-:S05]  /*0170*/  IMAD.WIDE R4, R7, 0x4, R4 ;  /* 0x0000000407047825 */ /* 0x001fca00078e0204 */
[----:B--2---:R-:W-:Y:S01]  /*0180*/  STG.E desc[UR4][R4.64], R3 ;  /* 0x0000000304007986 */ /* 0x004fe2000c101904 */
[----:B------:R-:W-:Y:S05]  /*0190*/  EXIT ;  /* 0x000000000000794d */ /* 0x000fea0003800000 */
.L_x_1:
        /* <DEDUP_REMOVED lines=14> */
.L_x_16:


//--------------------- .text._Z25pack_unpack_vector_doublePdiS_iii --------------------------
	.section	.text._Z25pack_unpack_vector_doublePdiS_iii,"ax",@progbits
	.align	128
        .global         _Z25pack_unpack_vector_doublePdiS_iii
        .type           _Z25pack_unpack_vector_doublePdiS_iii,@function
        .size           _Z25pack_unpack_vector_doublePdiS_iii,(.L_x_17 - _Z25pack_unpack_vector_doublePdiS_iii)
        .other          _Z25pack_unpack_vector_doublePdiS_iii,@"STO_CUDA_ENTRY STV_DEFAULT"
_Z25pack_unpack_vector_doublePdiS_iii:
.text._Z25pack_unpack_vector_doublePdiS_iii:
        /* <DEDUP_REMOVED lines=21> */
[----:B--2---:R-:W2:Y:S01]  /*0150*/  LDG.E.64 R2, desc[UR4][R2.64] ;  /* 0x0000000402027981 */ /* 0x004ea2000c1e1b00 */
[----:B-1----:R-:W-:-:S04]  /*0160*/  IMAD R7, R0, UR6, R7 ;  /* 0x0000000600077c24 */ /* 0x002fc8000f8e0207 */
[----:B0-----:R-:W-:-:S05]  /*0170*/  IMAD.WIDE R4, R7, 0x8, R4 ;  /* 0x0000000807047825 */ /* 0x001fca00078e0204 */
[----:B--2---:R-:W-:Y:S01]  /*0180*/  STG.E.64 desc[UR4][R4.64], R2 ;  /* 0x0000000204007986 */ /* 0x004fe2000c101b04 */
[----:B------:R-:W-:Y:S05]  /*0190*/  EXIT ;  /* 0x000000000000794d */ /* 0x000fea0003800000 */
.L_x_2:
        /* <DEDUP_REMOVED lines=14> */
.L_x_17:


//--------------------- .text._Z22unpack_subarray_f_charPcS_iiiiiiiii --------------------------
	.section	.text._Z22unpack_subarray_f_charPcS_iiiiiiiii,"ax",@progbits
	.align	128
        .global         _Z22unpack_subarray_f_charPcS_iiiiiiiii
        .type           _Z22unpack_subarray_f_charPcS_iiiiiiiii,@function
        .size           _Z22unpack_subarray_f_charPcS_iiiiiiiii,(.L_x_18 - _Z22unpack_subarray_f_charPcS_iiiiiiiii)
        .other          _Z22unpack_subarray_f_charPcS_iiiiiiiii,@"STO_CUDA_ENTRY STV_DEFAULT"
_Z22unpack_subarray_f_charPcS_iiiiiiiii:
.text._Z22unpack_subarray_f_charPcS_iiiiiiiii:
[----:B------:R-:W-:Y:S01]  /*0000*/  LDC R1, c[0x0][0x37c] ;  /* 0x0000df00ff017b82 */ /* 0x000fe20000000800 */
[----:B------:R-:W0:Y:S07]  /*0010*/  S2R R5, SR_TID.Y ;  /* 0x0000000000057919 */ /* 0x000e2e0000002200 */
[----:B------:R-:W1:Y:S01]  /*0020*/  LDC R0, c[0x0][0x360] ;  /* 0x0000d800ff007b82 */ /* 0x000e620000000800 */
[----:B------:R-:W2:Y:S01]  /*0030*/  LDCU.64 UR8, c[0x0][0x3a0] ;  /* 0x00007400ff0877ac */ /* 0x000ea20008000a00 */
[----:B------:R-:W1:Y:S01]  /*0040*/  S2R R3, SR_TID.X ;  /* 0x0000000000037919 */ /* 0x000e620000002100 */
[----:B------:R-:W3:Y:S01]  /*0050*/  LDCU UR7, c[0x0][0x39c] ;  /* 0x00007380ff0777ac */ /* 0x000ee20008000800 */
[----:B------:R-:W4:Y:S04]  /*0060*/  S2R R7, SR_TID.Z ;  /* 0x0000000000077919 */ /* 0x000f280000002300 */
[----:B------:R-:W0:Y:S08]  /*0070*/  S2UR UR5, SR_CTAID.Y ;  /* 0x00000000000579c3 */ /* 0x000e300000002600 */
[----:B------:R-:W0:Y:S08]  /*0080*/  LDC R4, c[0x0][0x364] ;  /* 0x0000d900ff047b82 */ /* 0x000e300000000800 */
[----:B------:R-:W1:Y:S08]  /*0090*/  S2UR UR4, SR_CTAID.X ;  /* 0x00000000000479c3 */ /* 0x000e700000002500 */
[----:B------:R-:W4:Y:S08]  /*00a0*/  S2UR UR6, SR_CTAID.Z ;  /* 0x00000000000679c3 */ /* 0x000f300000002700 */
[----:B------:R-:W4:Y:S01]  /*00b0*/  LDC R2, c[0x0][0x368] ;  /* 0x0000da00ff027b82 */ /* 0x000f220000000800 */
[----:B0-----:R-:W-:-:S05]  /*00c0*/  IMAD R4, R4, UR5, R5 ;  /* 0x0000000504047c24 */ /* 0x001fca000f8e0205 */
[----:B--2---:R-:W-:Y:S01]  /*00d0*/  ISETP.GE.AND P0, PT, R4, UR8, PT ;  /* 0x0000000804007c0c */ /* 0x004fe2000bf06270 */
[----:B-1----:R-:W-:-:S05]  /*00e0*/  IMAD R0, R0, UR4, R3 ;  /* 0x0000000400007c24 */ /* 0x002fca000f8e0203 */
[----:B---3--:R-:W-:Y:S01]  /*00f0*/  ISETP.GE.OR P0, PT, R0, UR7, P0 ;  /* 0x0000000700007c0c */ /* 0x008fe20008706670 */
[----:B----4-:R-:W-:-:S05]  /*0100*/  IMAD R5, R2, UR6, R7 ;  /* 0x0000000602057c24 */ /* 0x010fca000f8e0207 */
[----:B------:R-:W-:-:S13]  /*0110*/  ISETP.GE.OR P0, PT, R5, UR9, P0 ;  /* 0x0000000905007c0c */ /* 0x000fda0008706670 */
[----:B------:R-:W-:Y:S05]  /*0120*/  @P0 EXIT ;  /* 0x000000000000094d */ /* 0x000fea0003800000 */
[----:B------:R-:W0:Y:S01]  /*0130*/  LDCU.128 UR16, c[0x0][0x380] ;  /* 0x00007000ff1077ac */ /* 0x000e220008000c00 */
[----:B------:R-:W-:Y:S01]  /*0140*/  IMAD R3, R5, UR8, R4 ;  /* 0x0000000805037c24 */ /* 0x000fe2000f8e0204 */
[----:B------:R-:W1:Y:S03]  /*0150*/  LDCU.64 UR4, c[0x0][0x358] ;  /* 0x00006b00ff0477ac */ /* 0x000e660008000a00 */
[----:B------:R-:W-:Y:S01]  /*0160*/  IMAD R3, R3, UR7, R0 ;  /* 0x0000000703037c24 */ /* 0x000fe2000f8e0200 */
[----:B------:R-:W2:Y:S01]  /*0170*/  LDCU.64 UR10, c[0x0][0x3a8] ;  /* 0x00007500ff0a77ac */ /* 0x000ea20008000a00 */
[----:B------:R-:W3:Y:S01]  /*0180*/  LDCU UR6, c[0x0][0x3b0] ;  /* 0x00007600ff0677ac */ /* 0x000ee20008000800 */
[----:B------:R-:W4:Y:S02]  /*0190*/  LDCU.64 UR12, c[0x0][0x390] ;  /* 0x00007200ff0c77ac */ /* 0x000f240008000a00 */
[----:B0-----:R-:W-:-:S04]  /*01a0*/  IADD3 R2, P0, PT, R3, UR18, RZ ;  /* 0x0000001203027c10 */ /* 0x001fc8000ff1e0ff */
[----:B------:R-:W-:-:S06]  /*01b0*/  LEA.HI.X.SX32 R3, R3, UR19, 0x1, P0 ;  /* 0x0000001303037c11 */ /* 0x000fcc00080f0eff */
[----:B-1----:R-:W5:Y:S01]  /*01c0*/  LDG.E.U8 R3, desc[UR4][R2.64] ;  /* 0x0000000402037981 */ /* 0x002f62000c1e1100 */
[----:B--2---:R-:W-:Y:S02]  /*01d0*/  IADD3 R4, PT, PT, R4, UR11, RZ ;  /* 0x0000000b04047c10 */ /* 0x004fe4000fffe0ff */
[----:B---3--:R-:W-:Y:S02]  /*01e0*/  IADD3 R5, PT, PT, R5, UR6, RZ ;  /* 0x0000000605057c10 */ /* 0x008fe4000fffe0ff */
[----:B------:R-:W-:-:S03]  /*01f0*/  IADD3 R7, PT, PT, R0, UR10, RZ ;  /* 0x0000000a00077c10 */ /* 0x000fc6000fffe0ff */
[----:B----4-:R-:W-:-:S04]  /*0200*/  IMAD R4, R5, UR13, R4 ;  /* 0x0000000d05047c24 */ /* 0x010fc8000f8e0204 */
[----:B------:R-:W-:-:S05]  /*0210*/  IMAD R7, R4, UR12, R7 ;  /* 0x0000000c04077c24 */ /* 0x000fca000f8e0207 */
[----:B------:R-:W-:-:S04]  /*0220*/  IADD3 R4, P0, PT, R7, UR16, RZ ;  /* 0x0000001007047c10 */ /* 0x000fc8000ff1e0ff */
[----:B------:R-:W-:-:S05]  /*0230*/  LEA.HI.X.SX32 R5, R7, UR17, 0x1, P0 ;  /* 0x0000001107057c11 */ /* 0x000fca00080f0eff */
[----:B-----5:R-:W-:Y:S01]  /*0240*/  STG.E.U8 desc[UR4][R4.64], R3 ;  /* 0x0000000304007986 */ /* 0x020fe2000c101104 */
[----:B------:R-:W-:Y:S05]  /*0250*/  EXIT ;  /* 0x000000000000794d */ /* 0x000fea0003800000 */
.L_x_3:
        /* <DEDUP_REMOVED lines=10> */
.L_x_18:


//--------------------- .text._Z20pack_subarray_f_charPcS_iiiiiiiii --------------------------
	.section	.text._Z20pack_subarray_f_charPcS_iiiiiiiii,"ax",@progbits
	.align	128
        .global         _Z20pack_subarray_f_charPcS_iiiiiiiii
        .type           _Z20pack_subarray_f_charPcS_iiiiiiiii,@function
        .size           _Z20pack_subarray_f_charPcS_iiiiiiiii,(.L_x_19 - _Z20pack_subarray_f_charPcS_iiiiiiiii)
        .other          _Z20pack_subarray_f_charPcS_iiiiiiiii,@"STO_CUDA_ENTRY STV_DEFAULT"
_Z20pack_subarray_f_charPcS_iiiiiiiii:
.text._Z20pack_subarray_f_charPcS_iiiiiiiii:
        /* <DEDUP_REMOVED lines=19> */
[----:B------:R-:W0:Y:S01]  /*0130*/  LDCU.64 UR10, c[0x0][0x3a8] ;  /* 0x00007500ff0a77ac */ /* 0x000e220008000a00 */
[----:B------:R-:W1:Y:S01]  /*0140*/  LDCU UR4, c[0x0][0x3b0] ;  /* 0x00007600ff0477ac */ /* 0x000e620008000800 */
[----:B------:R-:W2:Y:S01]  /*0150*/  LDCU.64 UR12, c[0x0][0x390] ;  /* 0x00007200ff0c77ac */ /* 0x000ea20008000a00 */
[----:B------:R-:W3:Y:S01]  /*0160*/  LDCU.128 UR16, c[0x0][0x380] ;  /* 0x00007000ff1077ac */ /* 0x000ee20008000c00 */
[----:B0-----:R-:W-:Y:S02]  /*0170*/  IADD3 R2, PT, PT, R4, UR11, RZ ;  /* 0x0000000b04027c10 */ /* 0x001fe4000fffe0ff */
[----:B------:R-:W-:Y:S02]  /*0180*/  IADD3 R7, PT, PT, R0, UR10, RZ ;  /* 0x0000000a00077c10 */ /* 0x000fe4000fffe0ff */
[----:B-1----:R-:W-:Y:S01]  /*0190*/  IADD3 R3, PT, PT, R5, UR4, RZ ;  /* 0x0000000405037c10 */ /* 0x002fe2000fffe0ff */
[----:B------:R-:W0:Y:S04]  /*01a0*/  LDCU.64 UR4, c[0x0][0x358] ;  /* 0x00006b00ff0477ac */ /* 0x000e280008000a00 */
[----:B--2---:R-:W-:-:S04]  /*01b0*/  IMAD R2, R3, UR13, R2 ;  /* 0x0000000d03027c24 */ /* 0x004fc8000f8e0202 */
[----:B------:R-:W-:-:S05]  /*01c0*/  IMAD R7, R2, UR12, R7 ;  /* 0x0000000c02077c24 */ /* 0x000fca000f8e0207 */
[----:B---3--:R-:W-:-:S04]  /*01d0*/  IADD3 R2, P0, PT, R7, UR18, RZ ;  /* 0x0000001207027c10 */ /* 0x008fc8000ff1e0ff */
[----:B------:R-:W-:-:S06]  /*01e0*/  LEA.HI.X.SX32 R3, R7, UR19, 0x1, P0 ;  /* 0x0000001307037c11 */ /* 0x000fcc00080f0eff */
[----:B0-----:R-:W2:Y:S01]  /*01f0*/  LDG.E.U8 R3, desc[UR4][R2.64] ;  /* 0x0000000402037981 */ /* 0x001ea2000c1e1100 */
[----:B------:R-:W-:-:S04]  /*0200*/  IMAD R5, R5, UR8, R4 ;  /* 0x0000000805057c24 */ /* 0x000fc8000f8e0204 */
[----:B------:R-:W-:-:S05]  /*0210*/  IMAD R5, R5, UR7, R0 ;  /* 0x0000000705057c24 */ /* 0x000fca000f8e0200 */
[----:B------:R-:W-:-:S04]  /*0220*/  IADD3 R4, P0, PT, R5, UR16, RZ ;  /* 0x0000001005047c10 */ /* 0x000fc8000ff1e0ff */
[----:B------:R-:W-:-:S05]  /*0230*/  LEA.HI.X.SX32 R5, R5, UR17, 0x1, P0 ;  /* 0x0000001105057c11 */ /* 0x000fca00080f0eff */
[----:B--2---:R-:W-:Y:S01]  /*0240*/  STG.E.U8 desc[UR4][R4.64], R3 ;  /* 0x0000000304007986 */ /* 0x004fe2000c101104 */
[----:B------:R-:W-:Y:S05]  /*0250*/  EXIT ;  /* 0x000000000000794d */ /* 0x000fea0003800000 */
.L_x_4:
        /* <DEDUP_REMOVED lines=10> */
.L_x_19:


//--------------------- .text._Z22unpack_subarray_c_charPcS_iiiiiiiii --------------------------
	.section	.text._Z22unpack_subarray_c_charPcS_iiiiiiiii,"ax",@progbits
	.align	128
        .global         _Z22unpack_subarray_c_charPcS_iiiiiiiii
        .type           _Z22unpack_subarray_c_charPcS_iiiiiiiii,@function
        .size           _Z22unpack_subarray_c_charPcS_iiiiiiiii,(.L_x_20 - _Z22unpack_subarray_c_charPcS_iiiiiiiii)
        .other          _Z22unpack_subarray_c_charPcS_iiiiiiiii,@"STO_CUDA_ENTRY STV_DEFAULT"
_Z22unpack_subarray_c_charPcS_iiiiiiiii:
.text._Z22unpack_subarray_c_charPcS_iiiiiiiii:
        /* <DEDUP_REMOVED lines=25> */
[----:B------:R-:W4:Y:S02]  /*0190*/  LDCU UR11, c[0x0][0x394] ;  /* 0x00007280ff0b77ac */ /* 0x000f240008000800 */
[C---:B0-----:R-:W-:Y:S01]  /*01a0*/  IADD3 R2, P0, PT, R3.reuse, UR18, RZ ;  /* 0x0000001203027c10 */ /* 0x041fe2000ff1e0ff */
[----:B------:R-:W0:Y:S03]  /*01b0*/  LDCU UR12, c[0x0][0x398] ;  /* 0x00007300ff0c77ac */ /* 0x000e260008000800 */
[----:B------:R-:W-:-:S06]  /*01c0*/  LEA.HI.X.SX32 R3, R3, UR19, 0x1, P0 ;  /* 0x0000001303037c11 */ /* 0x000fcc00080f0eff */
[----:B-1----:R-:W5:Y:S01]  /*01d0*/  LDG.E.U8 R3, desc[UR4][R2.64] ;  /* 0x0000000402037981 */ /* 0x002f62000c1e1100 */
[----:B--2---:R-:W-:Y:S02]  /*01e0*/  IADD3 R0, PT, PT, R0, UR6, RZ ;  /* 0x0000000600007c10 */ /* 0x004fe4000fffe0ff */
[----:B------:R-:W-:Y:S02]  /*01f0*/  IADD3 R5, PT, PT, R5, UR7, RZ ;  /* 0x0000000705057c10 */ /* 0x000fe4000fffe0ff */
[----:B---3--:R-:W-:-:S03]  /*0200*/  IADD3 R4, PT, PT, R4, UR10, RZ ;  /* 0x0000000a04047c10 */ /* 0x008fc6000fffe0ff */
[----:B----4-:R-:W-:-:S04]  /*0210*/  IMAD R5, R0, UR11, R5 ;  /* 0x0000000b00057c24 */ /* 0x010fc8000f8e0205 */
[----:B0-----:R-:W-:-:S05]  /*0220*/  IMAD R5, R5, UR12, R4 ;  /* 0x0000000c05057c24 */ /* 0x001fca000f8e0204 */
[----:B------:R-:W-:-:S04]  /*0230*/  IADD3 R4, P0, PT, R5, UR16, RZ ;  /* 0x0000001005047c10 */ /* 0x000fc8000ff1e0ff */
[----:B------:R-:W-:-:S05]  /*0240*/  LEA.HI.X.SX32 R5, R5, UR17, 0x1, P0 ;  /* 0x0000001105057c11 */ /* 0x000fca00080f0eff */
[----:B-----5:R-:W-:Y:S01]  /*0250*/  STG.E.U8 desc[UR4][R4.64], R3 ;  /* 0x0000000304007986 */ /* 0x020fe2000c101104 */
[----:B------:R-:W-:Y:S05]  /*0260*/  EXIT ;  /* 0x000000000000794d */ /* 0x000fea0003800000 */
.L_x_5:
        /* <DEDUP_REMOVED lines=9> */
.L_x_20:


//--------------------- .text._Z20pack_subarray_c_charPcS_iiiiiiiii --------------------------
	.section	.text._Z20pack_subarray_c_charPcS_iiiiiiiii,"ax",@progbits
	.align	128
        .global         _Z20pack_subarray_c_charPcS_iiiiiiiii
        .type           _Z20pack_subarray_c_charPcS_iiiiiiiii,@function
        .size           _Z20pack_subarray_c_charPcS_iiiiiiiii,(.L_x_21 - _Z20pack_subarray_c_charPcS_iiiiiiiii)
        .other          _Z20pack_subarray_c_charPcS_iiiiiiiii,@"STO_CUDA_ENTRY STV_DEFAULT"
_Z20pack_subarray_c_charPcS_iiiiiiiii:
.text._Z20pack_subarray_c_charPcS_iiiiiiiii:
        /* <DEDUP_REMOVED lines=21> */
[----:B------:R-:W2:Y:S01]  /*0150*/  LDCU UR7, c[0x0][0x394] ;  /* 0x00007280ff0777ac */ /* 0x000ea20008000800 */
[----:B------:R-:W3:Y:S01]  /*0160*/  LDCU UR10, c[0x0][0x398] ;  /* 0x00007300ff0a77ac */ /* 0x000ee20008000800 */
[----:B------:R-:W4:Y:S01]  /*0170*/  LDCU.128 UR12, c[0x0][0x380] ;  /* 0x00007000ff0c77ac */ /* 0x000f220008000c00 */
[----:B0-----:R-:W-:Y:S02]  /*0180*/  IADD3 R2, PT, PT, R0, UR4, RZ ;  /* 0x0000000400027c10 */ /* 0x001fe4000fffe0ff */
[----:B------:R-:W-:Y:S01]  /*0190*/  IADD3 R3, PT, PT, R5, UR5, RZ ;  /* 0x0000000505037c10 */ /* 0x000fe2000fffe0ff */
[----:B------:R-:W0:Y:S01]  /*01a0*/  LDCU.64 UR4, c[0x0][0x358] ;  /* 0x00006b00ff0477ac */ /* 0x000e220008000a00 */
[----:B-1----:R-:W-:-:S03]  /*01b0*/  IADD3 R6, PT, PT, R4, UR6, RZ ;  /* 0x0000000604067c10 */ /* 0x002fc6000fffe0ff */
[----:B--2---:R-:W-:-:S04]  /*01c0*/  IMAD R3, R2, UR7, R3 ;  /* 0x0000000702037c24 */ /* 0x004fc8000f8e0203 */
[----:B---3--:R-:W-:-:S05]  /*01d0*/  IMAD R3, R3, UR10, R6 ;  /* 0x0000000a03037c24 */ /* 0x008fca000f8e0206 */
[----:B----4-:R-:W-:-:S04]  /*01e0*/  IADD3 R2, P0, PT, R3, UR14, RZ ;  /* 0x0000000e03027c10 */ /* 0x010fc8000ff1e0ff */
        /* <DEDUP_REMOVED lines=8> */
.L_x_6:
        /* <DEDUP_REMOVED lines=9> */
.L_x_21:


//--------------------- .text._Z23unpack_subarray_f_floatPfS_iiiiiiiii --------------------------
	.section	.text._Z23unpack_subarray_f_floatPfS_iiiiiiiii,"ax",@progbits
	.align	128
        .global         _Z23unpack_subarray_f_floatPfS_iiiiiiiii
        .type           _Z23unpack_subarray_f_floatPfS_iiiiiiiii,@function
        .size           _Z23unpack_subarray_f_floatPfS_iiiiiiiii,(.L_x_22 - _Z23unpack_subarray_f_floatPfS_iiiiiiiii)
        .other          _Z23unpack_subarray_f_floatPfS_iiiiiiiii,@"STO_CUDA_ENTRY STV_DEFAULT"
_Z23unpack_subarray_f_floatPfS_iiiiiiiii:
.text._Z23unpack_subarray_f_floatPfS_iiiiiiiii:
        /* <DEDUP_REMOVED lines=19> */
[----:B------:R-:W0:Y:S01]  /*0130*/  LDC.64 R2, c[0x0][0x388] ;  /* 0x0000e200ff027b82 */ /* 0x000e220000000a00 */
[----:B------:R-:W1:Y:S01]  /*0140*/  LDCU.64 UR4, c[0x0][0x358] ;  /* 0x00006b00ff0477ac */ /* 0x000e620008000a00 */
[----:B------:R-:W-:Y:S01]  /*0150*/  IMAD R5, R7, UR8, R6 ;  /* 0x0000000807057c24 */ /* 0x000fe2000f8e0206 */
[----:B------:R-:W2:Y:S03]  /*0160*/  LDCU.64 UR10, c[0x0][0x3a8] ;  /* 0x00007500ff0a77ac */ /* 0x000ea60008000a00 */
[----:B------:R-:W-:Y:S01]  /*0170*/  IMAD R5, R5, UR7, R0 ;  /* 0x0000000705057c24 */ /* 0x000fe2000f8e0200 */
[----:B------:R-:W3:Y:S01]  /*0180*/  LDCU UR6, c[0x0][0x3b0] ;  /* 0x00007600ff0677ac */ /* 0x000ee20008000800 */
[----:B------:R-:W4:Y:S02]  /*0190*/  LDCU.64 UR12, c[0x0][0x390] ;  /* 0x00007200ff0c77ac */ /* 0x000f240008000a00 */
[----:B0-----:R-:W-:-:S02]  /*01a0*/  IMAD.WIDE R2, R5, 0x4, R2 ;  /* 0x0000000405027825 */ /* 0x001fc400078e0202 */
[----:B------:R-:W0:Y:S04]  /*01b0*/  LDC.64 R4, c[0x0][0x380] ;  /* 0x0000e000ff047b82 */ /* 0x000e280000000a00 */
[----:B-1----:R-:W5:Y:S01]  /*01c0*/  LDG.E R3, desc[UR4][R2.64] ;  /* 0x0000000402037981 */ /* 0x002f62000c1e1900 */
[----:B--2---:R-:W-:Y:S02]  /*01d0*/  IADD3 R6, PT, PT, R6, UR11, RZ ;  /* 0x0000000b06067c10 */ /* 0x004fe4000fffe0ff */
[----:B---3--:R-:W-:Y:S02]  /*01e0*/  IADD3 R7, PT, PT, R7, UR6, RZ ;  /* 0x0000000607077c10 */ /* 0x008fe4000fffe0ff */
[----:B------:R-:W-:-:S03]  /*01f0*/  IADD3 R9, PT, PT, R0, UR10, RZ ;  /* 0x0000000a00097c10 */ /* 0x000fc6000fffe0ff */
[----:B----4-:R-:W-:-:S04]  /*0200*/  IMAD R6, R7, UR13, R6 ;  /* 0x0000000d07067c24 */ /* 0x010fc8000f8e0206 */
[----:B------:R-:W-:-:S04]  /*0210*/  IMAD R9, R6, UR12, R9 ;  /* 0x0000000c06097c24 */ /* 0x000fc8000f8e0209 */
[----:B0-----:R-:W-:-:S05]  /*0220*/  IMAD.WIDE R4, R9, 0x4, R4 ;  /* 0x0000000409047825 */ /* 0x001fca00078e0204 */
[----:B-----5:R-:W-:Y:S01]  /*0230*/  STG.E desc[UR4][R4.64], R3 ;  /* 0x0000000304007986 */ /* 0x020fe2000c101904 */
[----:B------:R-:W-:Y:S05]  /*0240*/  EXIT ;  /* 0x000000000000794d */ /* 0x000fea0003800000 */
.L_x_7:
        /* <DEDUP_REMOVED lines=11> */
.L_x_22:


//--------------------- .text._Z21pack_subarray_f_floatPfS_iiiiiiiii --------------------------
	.section	.text._Z21pack_subarray_f_floatPfS_iiiiiiiii,"ax",@progbits
	.align	128
        .global         _Z21pack_subarray_f_floatPfS_iiiiiiiii
        .type           _Z21pack_subarray_f_floatPfS_iiiiiiiii,@function
        .size           _Z21pack_subarray_f_floatPfS_iiiiiiiii,(.L_x_23 - _Z21pack_subarray_f_floatPfS_iiiiiiiii)
        .other          _Z21pack_subarray_f_floatPfS_iiiiiiiii,@"STO_CUDA_ENTRY STV_DEFAULT"
_Z21pack_subarray_f_floatPfS_iiiiiiiii:
.text._Z21pack_subarray_f_floatPfS_iiiiiiiii:
        /* <DEDUP_REMOVED lines=20> */
[----:B------:R-:W1:Y:S01]  /*0140*/  LDC.64 R2, c[0x0][0x388] ;  /* 0x0000e200ff027b82 */ /* 0x000e620000000a00 */
[----:B------:R-:W2:Y:S01]  /*0150*/  LDCU UR6, c[0x0][0x3b0] ;  /* 0x00007600ff0677ac */ /* 0x000ea20008000800 */
[----:B------:R-:W3:Y:S01]  /*0160*/  LDCU.64 UR12, c[0x0][0x390] ;  /* 0x00007200ff0c77ac */ /* 0x000ee20008000a00 */
[----:B------:R-:W4:Y:S01]  /*0170*/  LDCU.64 UR4, c[0x0][0x358] ;  /* 0x00006b00ff0477ac */ /* 0x000f220008000a00 */
[----:B0-----:R-:W-:Y:S02]  /*0180*/  IADD3 R4, PT, PT, R6, UR11, RZ ;  /* 0x0000000b06047c10 */ /* 0x001fe4000fffe0ff */
[----:B------:R-:W-:Y:S02]  /*0190*/  IADD3 R9, PT, PT, R0, UR10, RZ ;  /* 0x0000000a00097c10 */ /* 0x000fe4000fffe0ff */
[----:B--2---:R-:W-:-:S05]  /*01a0*/  IADD3 R5, PT, PT, R7, UR6, RZ ;  /* 0x0000000607057c10 */ /* 0x004fca000fffe0ff */
[----:B---3--:R-:W-:-:S04]  /*01b0*/  IMAD R4, R5, UR13, R4 ;  /* 0x0000000d05047c24 */ /* 0x008fc8000f8e0204 */
[----:B------:R-:W-:Y:S02]  /*01c0*/  IMAD R9, R4, UR12, R9 ;  /* 0x0000000c04097c24 */ /* 0x000fe4000f8e0209 */
[----:B------:R-:W0:Y:S02]  /*01d0*/  LDC.64 R4, c[0x0][0x380] ;  /* 0x0000e000ff047b82 */ /* 0x000e240000000a00 */
[----:B-1----:R-:W-:-:S06]  /*01e0*/  IMAD.WIDE R2, R9, 0x4, R2 ;  /* 0x0000000409027825 */ /* 0x002fcc00078e0202 */
[----:B----4-:R-:W2:Y:S01]  /*01f0*/  LDG.E R3, desc[UR4][R2.64] ;  /* 0x0000000402037981 */ /* 0x010ea2000c1e1900 */
[----:B------:R-:W-:-:S04]  /*0200*/  IMAD R7, R7, UR8, R6 ;  /* 0x0000000807077c24 */ /* 0x000fc8000f8e0206 */
[----:B------:R-:W-:-:S04]  /*0210*/  IMAD R7, R7, UR7, R0 ;  /* 0x0000000707077c24 */ /* 0x000fc8000f8e0200 */
[----:B0-----:R-:W-:-:S05]  /*0220*/  IMAD.WIDE R4, R7, 0x4, R4 ;  /* 0x0000000407047825 */ /* 0x001fca00078e0204 */
[----:B--2---:R-:W-:Y:S01]  /*0230*/  STG.E desc[UR4][R4.64], R3 ;  /* 0x0000000304007986 */ /* 0x004fe2000c101904 */
[----:B------:R-:W-:Y:S05]  /*0240*/  EXIT ;  /* 0x000000000000794d */ /* 0x000fea0003800000 */
.L_x_8:
        /* <DEDUP_REMOVED lines=11> */
.L_x_23:


//--------------------- .text._Z23unpack_subarray_c_floatPfS_iiiiiiiii --------------------------
	.section	.text._Z23unpack_subarray_c_floatPfS_iiiiiiiii,"ax",@progbits
	.align	128
        .global         _Z23unpack_subarray_c_floatPfS_iiiiiiiii
        .type           _Z23unpack_subarray_c_floatPfS_iiiiiiiii,@function
        .size           _Z23unpack_subarray_c_floatPfS_iiiiiiiii,(.L_x_24 - _Z23unpack_subarray_c_floatPfS_iiiiiiiii)
        .other          _Z23unpack_subarray_c_floatPfS_iiiiiiiii,@"STO_CUDA_ENTRY STV_DEFAULT"
_Z23unpack_subarray_c_floatPfS_iiiiiiiii:
.text._Z23unpack_subarray_c_floatPfS_iiiiiiiii:
        /* <DEDUP_REMOVED lines=25> */
[----:B------:R-:W4:Y:S01]  /*0190*/  LDCU UR11, c[0x0][0x394] ;  /* 0x00007280ff0b77ac */ /* 0x000f220008000800 */
[----:B------:R-:W5:Y:S01]  /*01a0*/  LDCU UR12, c[0x0][0x398] ;  /* 0x00007300ff0c77ac */ /* 0x000f620008000800 */
[----:B0-----:R-:W-:-:S02]  /*01b0*/  IMAD.WIDE R2, R5, 0x4, R2 ;  /* 0x0000000405027825 */ /* 0x001fc400078e0202 */
[----:B------:R-:W0:Y:S03]  /*01c0*/  LDC.64 R4, c[0x0][0x380] ;  /* 0x0000e000ff047b82 */ /* 0x000e260000000a00 */
[----:B-1----:R0:W5:Y:S01]  /*01d0*/  LDG.E R9, desc[UR4][R2.64] ;  /* 0x0000000402097981 */ /* 0x002162000c1e1900 */
[----:B--2---:R-:W-:Y:S02]  /*01e0*/  IADD3 R0, PT, PT, R0, UR6, RZ ;  /* 0x0000000600007c10 */ /* 0x004fe4000fffe0ff */
[----:B------:R-:W-:Y:S02]  /*01f0*/  IADD3 R7, PT, PT, R7, UR7, RZ ;  /* 0x0000000707077c10 */ /* 0x000fe4000fffe0ff */
[----:B---3--:R-:W-:-:S03]  /*0200*/  IADD3 R6, PT, PT, R6, UR10, RZ ;  /* 0x0000000a06067c10 */ /* 0x008fc6000fffe0ff */
[----:B----4-:R-:W-:-:S04]  /*0210*/  IMAD R7, R0, UR11, R7 ;  /* 0x0000000b00077c24 */ /* 0x010fc8000f8e0207 */
[----:B-----5:R-:W-:-:S04]  /*0220*/  IMAD R7, R7, UR12, R6 ;  /* 0x0000000c07077c24 */ /* 0x020fc8000f8e0206 */
[----:B0-----:R-:W-:-:S05]  /*0230*/  IMAD.WIDE R2, R7, 0x4, R4 ;  /* 0x0000000407027825 */ /* 0x001fca00078e0204 */
[----:B------:R-:W-:Y:S01]  /*0240*/  STG.E desc[UR4][R2.64], R9 ;  /* 0x0000000902007986 */ /* 0x000fe2000c101904 */
[----:B------:R-:W-:Y:S05]  /*0250*/  EXIT ;  /* 0x000000000000794d */ /* 0x000fea0003800000 */
.L_x_9:
        /* <DEDUP_REMOVED lines=10> */
.L_x_24:


//--------------------- .text._Z21pack_subarray_c_floatPfS_iiiiiiiii --------------------------
	.section	.text._Z21pack_subarray_c_floatPfS_iiiiiiiii,"ax",@progbits
	.align	128
        .global         _Z21pack_subarray_c_floatPfS_iiiiiiiii
        .type           _Z21pack_subarray_c_floatPfS_iiiiiiiii,@function
        .size           _Z21pack_subarray_c_floatPfS_iiiiiiiii,(.L_x_25 - _Z21pack_subarray_c_floatPfS_iiiiiiiii)
        .other          _Z21pack_subarray_c_floatPfS_iiiiiiiii,@"STO_CUDA_ENTRY STV_DEFAULT"
_Z21pack_subarray_c_floatPfS_iiiiiiiii:
.text._Z21pack_subarray_c_floatPfS_iiiiiiiii:
        /* <DEDUP_REMOVED lines=22> */
[----:B------:R-:W3:Y:S01]  /*0160*/  LDCU UR7, c[0x0][0x394] ;  /* 0x00007280ff0777ac */ /* 0x000ee20008000800 */
[----:B------:R-:W4:Y:S01]  /*0170*/  LDCU UR10, c[0x0][0x398] ;  /* 0x00007300ff0a77ac */ /* 0x000f220008000800 */
[----:B0-----:R-:W-:Y:S02]  /*0180*/  IADD3 R4, PT, PT, R0, UR4, RZ ;  /* 0x0000000400047c10 */ /* 0x001fe4000fffe0ff */
[----:B------:R-:W-:Y:S01]  /*0190*/  IADD3 R5, PT, PT, R7, UR5, RZ ;  /* 0x0000000507057c10 */ /* 0x000fe2000fffe0ff */
[----:B------:R-:W0:Y:S01]  /*01a0*/  LDCU.64 UR4, c[0x0][0x358] ;  /* 0x00006b00ff0477ac */ /* 0x000e220008000a00 */
[----:B--2---:R-:W-:-:S03]  /*01b0*/  IADD3 R8, PT, PT, R6, UR6, RZ ;  /* 0x0000000606087c10 */ /* 0x004fc6000fffe0ff */
[----:B---3--:R-:W-:-:S04]  /*01c0*/  IMAD R5, R4, UR7, R5 ;  /* 0x0000000704057c24 */ /* 0x008fc8000f8e0205 */
[----:B----4-:R-:W-:-:S04]  /*01d0*/  IMAD R5, R5, UR10, R8 ;  /* 0x0000000a05057c24 */ /* 0x010fc8000f8e0208 */
[----:B-1----:R-:W-:Y:S02]  /*01e0*/  IMAD.WIDE R2, R5, 0x4, R2 ;  /* 0x0000000405027825 */ /* 0x002fe400078e0202 */
[----:B------:R-:W1:Y:S04]  /*01f0*/  LDC.64 R4, c[0x0][0x380] ;  /* 0x0000e000ff047b82 */ /* 0x000e680000000a00 */
[----:B0-----:R-:W2:Y:S01]  /*0200*/  LDG.E R3, desc[UR4][R2.64] ;  /* 0x0000000402037981 */ /* 0x001ea2000c1e1900 */
[----:B------:R-:W-:-:S04]  /*0210*/  IMAD R7, R0, UR8, R7 ;  /* 0x0000000800077c24 */ /* 0x000fc8000f8e0207 */
[----:B------:R-:W-:-:S04]  /*0220*/  IMAD R7, R7, UR9, R6 ;  /* 0x0000000907077c24 */ /* 0x000fc8000f8e0206 */
[----:B-1----:R-:W-:-:S05]  /*0230*/  IMAD.WIDE R4, R7, 0x4, R4 ;  /* 0x0000000407047825 */ /* 0x002fca00078e0204 */
[----:B--2---:R-:W-:Y:S01]  /*0240*/  STG.E desc[UR4][R4.64], R3 ;  /* 0x0000000304007986 */ /* 0x004fe2000c101904 */
[----:B------:R-:W-:Y:S05]  /*0250*/  EXIT ;  /* 0x000000000000794d */ /* 0x000fea0003800000 */
.L_x_10:
        /* <DEDUP_REMOVED lines=10> */
.L_x_25:


//--------------------- .text._Z24unpack_subarray_f_doublePdS_iiiiiiiii --------------------------
	.section	.text._Z24unpack_subarray_f_doublePdS_iiiiiiiii,"ax",@progbits
	.align	128
        .global         _Z24unpack_subarray_f_doublePdS_iiiiiiiii
        .type           _Z24unpack_subarray_f_doublePdS_iiiiiiiii,@function
        .size           _Z24unpack_subarray_f_doublePdS_iiiiiiiii,(.L_x_26 - _Z24unpack_subarray_f_doublePdS_iiiiiiiii)
        .other          _Z24unpack_subarray_f_doublePdS_iiiiiiiii,@"STO_CUDA_ENTRY STV_DEFAULT"
_Z24unpack_subarray_f_doublePdS_iiiiiiiii:
.text._Z24unpack_subarray_f_doublePdS_iiiiiiiii:
        /* <DEDUP_REMOVED lines=28> */
[----:B-1----:R-:W5:Y:S01]  /*01c0*/  LDG.E.64 R2, desc[UR4][R2.64] ;  /* 0x0000000402027981 */ /* 0x002f62000c1e1b00 */
[----:B--2---:R-:W-:Y:S02]  /*01d0*/  IADD3 R6, PT, PT, R6, UR11, RZ ;  /* 0x0000000b06067c10 */ /* 0x004fe4000fffe0ff */
[----:B---3--:R-:W-:Y:S02]  /*01e0*/  IADD3 R7, PT, PT, R7, UR6, RZ ;  /* 0x0000000607077c10 */ /* 0x008fe4000fffe0ff */
[----:B------:R-:W-:-:S03]  /*01f0*/  IADD3 R9, PT, PT, R0, UR10, RZ ;  /* 0x0000000a00097c10 */ /* 0x000fc6000fffe0ff */
[----:B----4-:R-:W-:-:S04]  /*0200*/  IMAD R6, R7, UR13, R6 ;  /* 0x0000000d07067c24 */ /* 0x010fc8000f8e0206 */
[----:B------:R-:W-:-:S04]  /*0210*/  IMAD R9, R6, UR12, R9 ;  /* 0x0000000c06097c24 */ /* 0x000fc8000f8e0209 */
[----:B0-----:R-:W-:-:S05]  /*0220*/  IMAD.WIDE R4, R9, 0x8, R4 ;  /* 0x0000000809047825 */ /* 0x001fca00078e0204 */
[----:B-----5:R-:W-:Y:S01]  /*0230*/  STG.E.64 desc[UR4][R4.64], R2 ;  /* 0x0000000204007986 */ /* 0x020fe2000c101b04 */
[----:B------:R-:W-:Y:S05]  /*0240*/  EXIT ;  /* 0x000000000000794d */ /* 0x000fea0003800000 */
.L_x_11:
        /* <DEDUP_REMOVED lines=11> */
.L_x_26:


//--------------------- .text._Z22pack_subarray_f_doublePdS_iiiiiiiii --------------------------
	.section	.text._Z22pack_subarray_f_doublePdS_iiiiiiiii,"ax",@progbits
	.align	128
        .global         _Z22pack_subarray_f_doublePdS_iiiiiiiii
        .type           _Z22pack_subarray_f_doublePdS_iiiiiiiii,@function
        .size           _Z22pack_subarray_f_doublePdS_iiiiiiiii,(.L_x_27 - _Z22pack_subarray_f_doublePdS_iiiiiiiii)
        .other          _Z22pack_subarray_f_doublePdS_iiiiiiiii,@"STO_CUDA_ENTRY STV_DEFAULT"
_Z22pack_subarray_f_doublePdS_iiiiiiiii:
.text._Z22pack_subarray_f_doublePdS_iiiiiiiii:
        /* <DEDUP_REMOVED lines=31> */
[----:B----4-:R-:W2:Y:S01]  /*01f0*/  LDG.E.64 R2, desc[UR4][R2.64] ;  /* 0x0000000402027981 */ /* 0x010ea2000c1e1b00 */
[----:B------:R-:W-:-:S04]  /*0200*/  IMAD R7, R7, UR8, R6 ;  /* 0x0000000807077c24 */ /* 0x000fc8000f8e0206 */
[----:B------:R-:W-:-:S04]  /*0210*/  IMAD R7, R7, UR7, R0 ;  /* 0x0000000707077c24 */ /* 0x000fc8000f8e0200 */
[----:B0-----:R-:W-:-:S05]  /*0220*/  IMAD.WIDE R4, R7, 0x8, R4 ;  /* 0x0000000807047825 */ /* 0x001fca00078e0204 */
[----:B--2---:R-:W-:Y:S01]  /*0230*/  STG.E.64 desc[UR4][R4.64], R2 ;  /* 0x0000000204007986 */ /* 0x004fe2000c101b04 */
[----:B------:R-:W-:Y:S05]  /*0240*/  EXIT ;  /* 0x000000000000794d */ /* 0x000fea0003800000 */
.L_x_12:
        /* <DEDUP_REMOVED lines=11> */
.L_x_27:


//--------------------- .text._Z24unpack_subarray_c_doublePdS_iiiiiiiii --------------------------
	.section	.text._Z24unpack_subarray_c_doublePdS_iiiiiiiii,"ax",@progbits
	.align	128
        .global         _Z24unpack_subarray_c_doublePdS_iiiiiiiii
        .type           _Z24unpack_subarray_c_doublePdS_iiiiiiiii,@function
        .size           _Z24unpack_subarray_c_doublePdS_iiiiiiiii,(.L_x_28 - _Z24unpack_subarray_c_doublePdS_iiiiiiiii)
        .other          _Z24unpack_subarray_c_doublePdS_iiiiiiiii,@"STO_CUDA_ENTRY STV_DEFAULT"
_Z24unpack_subarray_c_doublePdS_iiiiiiiii:
.text._Z24unpack_subarray_c_doublePdS_iiiiiiiii:
        /* <DEDUP_REMOVED lines=28> */
[----:B------:R-:W0:Y:S04]  /*01c0*/  LDC.64 R4, c[0x0][0x380] ;  /* 0x0000e000ff047b82 */ /* 0x000e280000000a00 */
[----:B-1----:R-:W5:Y:S01]  /*01d0*/  LDG.E.64 R2, desc[UR4][R2.64] ;  /* 0x0000000402027981 */ /* 0x002f62000c1e1b00 */
[----:B--2---:R-:W-:Y:S02]  /*01e0*/  IADD3 R0, PT, PT, R0, UR6, RZ ;  /* 0x0000000600007c10 */ /* 0x004fe4000fffe0ff */
[----:B------:R-:W-:Y:S02]  /*01f0*/  IADD3 R7, PT, PT, R7, UR7, RZ ;  /* 0x0000000707077c10 */ /* 0x000fe4000fffe0ff */
[----:B---3--:R-:W-:-:S03]  /*0200*/  IADD3 R6, PT, PT, R6, UR10, RZ ;  /* 0x0000000a06067c10 */ /* 0x008fc6000fffe0ff */
[----:B----4-:R-:W-:-:S04]  /*0210*/  IMAD R7, R0, UR11, R7 ;  /* 0x0000000b00077c24 */ /* 0x010fc8000f8e0207 */
[----:B-----5:R-:W-:-:S04]  /*0220*/  IMAD R7, R7, UR12, R6 ;  /* 0x0000000c07077c24 */ /* 0x020fc8000f8e0206 */
[----:B0-----:R-:W-:-:S05]  /*0230*/  IMAD.WIDE R4, R7, 0x8, R4 ;  /* 0x0000000807047825 */ /* 0x001fca00078e0204 */
[----:B------:R-:W-:Y:S01]  /*0240*/  STG.E.64 desc[UR4][R4.64], R2 ;  /* 0x0000000204007986 */ /* 0x000fe2000c101b04 */
[----:B------:R-:W-:Y:S05]  /*0250*/  EXIT ;  /* 0x000000000000794d */ /* 0x000fea0003800000 */
.L_x_13:
        /* <DEDUP_REMOVED lines=10> */
.L_x_28:


//--------------------- .text._Z22pack_subarray_c_doublePdS_iiiiiiiii --------------------------
	.section	.text._Z22pack_subarray_c_doublePdS_iiiiiiiii,"ax",@progbits
	.align	128
        .global         _Z22pack_subarray_c_doublePdS_iiiiiiiii
        .type           _Z22pack_subarray_c_doublePdS_iiiiiiiii,@function
        .size           _Z22pack_subarray_c_doublePdS_iiiiiiiii,(.L_x_29 - _Z22pack_subarray_c_doublePdS_iiiiiiiii)
        .other          _Z22pack_subarray_c_doublePdS_iiiiiiiii,@"STO_CUDA_ENTRY STV_DEFAULT"
_Z22pack_subarray_c_doublePdS_iiiiiiiii:
.text._Z22pack_subarray_c_doublePdS_iiiiiiiii:
        /* <DEDUP_REMOVED lines=32> */
[----:B0-----:R-:W2:Y:S01]  /*0200*/  LDG.E.64 R2, desc[UR4][R2.64] ;  /* 0x0000000402027981 */ /* 0x001ea2000c1e1b00 */
[----:B------:R-:W-:-:S04]  /*0210*/  IMAD R7, R0, UR8, R7 ;  /* 0x0000000800077c24 */ /* 0x000fc8000f8e0207 */
[----:B------:R-:W-:-:S04]  /*0220*/  IMAD R7, R7, UR9, R6 ;  /* 0x0000000907077c24 */ /* 0x000fc8000f8e0206 */
[----:B-1----:R-:W-:-:S05]  /*0230*/  IMAD.WIDE R4, R7, 0x8, R4 ;  /* 0x0000000807047825 */ /* 0x002fca00078e0204 */
[----:B--2---:R-:W-:Y:S01]  /*0240*/  STG.E.64 desc[UR4][R4.64], R2 ;  /* 0x0000000204007986 */ /* 0x004fe2000c101b04 */
[----:B------:R-:W-:Y:S05]  /*0250*/  EXIT ;  /* 0x000000000000794d */ /* 0x000fea0003800000 */
.L_x_14:
        /* <DEDUP_REMOVED lines=10> */
.L_x_29:


//--------------------- .nv.shared.reserved.0     --------------------------
	.section	.nv.shared.reserved.0,"aw",@nobits
	.weak		__nv_reservedSMEM_offset_0_alias
	.size		__nv_reservedSMEM_offset_0_alias, 0, 64
	.other		__nv_reservedSMEM_offset_0_alias,@"STO_CUDA_RESERVED_SHARED STV_DEFAULT"
__nv_reservedSMEM_offset_0_alias:
	.zero		0
	.zero		64


//--------------------- .nv.constant0._Z23pack_unpack_vector_charPciS_iii --------------------------
	.section	.nv.constant0._Z23pack_unpack_vector_charPciS_iii,"a",@progbits
	.sectionflags	@""
	.align	4
.nv.constant0._Z23pack_unpack_vector_charPciS_iii:
	.zero		932


//--------------------- .nv.constant0._Z24pack_unpack_vector_floatPfiS_iii --------------------------
	.section	.nv.constant0._Z24pack_unpack_vector_floatPfiS_iii,"a",@progbits
	.sectionflags	@""
	.align	4
.nv.constant0._Z24pack_unpack_vector_floatPfiS_iii:
	.zero		932


//--------------------- .nv.constant0._Z25pack_unpack_vector_doublePdiS_iii --------------------------
	.section	.nv.constant0._Z25pack_unpack_vector_doublePdiS_iii,"a",@progbits
	.sectionflags	@""
	.align	4
.nv.constant0._Z25pack_unpack_vector_doublePdiS_iii:
	.zero		932


//--------------------- .nv.constant0._Z22unpack_subarray_f_charPcS_iiiiiiiii --------------------------
	.section	.nv.constant0._Z22unpack_subarray_f_charPcS_iiiiiiiii,"a",@progbits
	.sectionflags	@""
	.align	4
.nv.constant0._Z22unpack_subarray_f_charPcS_iiiiiiiii:
	.zero		948


//--------------------- .nv.constant0._Z20pack_subarray_f_charPcS_iiiiiiiii --------------------------
	.section	.nv.constant0._Z20pack_subarray_f_charPcS_iiiiiiiii,"a",@progbits
	.sectionflags	@""
	.align	4
.nv.constant0._Z20pack_subarray_f_charPcS_iiiiiiiii:
	.zero		948


//--------------------- .nv.constant0._Z22unpack_subarray_c_charPcS_iiiiiiiii --------------------------
	.section	.nv.constant0._Z22unpack_subarray_c_charPcS_iiiiiiiii,"a",@progbits
	.sectionflags	@""
	.align	4
.nv.constant0._Z22unpack_subarray_c_charPcS_iiiiiiiii:
	.zero		948


//--------------------- .nv.constant0._Z20pack_subarray_c_charPcS_iiiiiiiii --------------------------
	.section	.nv.constant0._Z20pack_subarray_c_charPcS_iiiiiiiii,"a",@progbits
	.sectionflags	@""
	.align	4
.nv.constant0._Z20pack_subarray_c_charPcS_iiiiiiiii:
	.zero		948


//--------------------- .nv.constant0._Z23unpack_subarray_f_floatPfS_iiiiiiiii --------------------------
	.section	.nv.constant0._Z23unpack_subarray_f_floatPfS_iiiiiiiii,"a",@progbits
	.sectionflags	@""
	.align	4
.nv.constant0._Z23unpack_subarray_f_floatPfS_iiiiiiiii:
	.zero		948


//--------------------- .nv.constant0._Z21pack_subarray_f_floatPfS_iiiiiiiii --------------------------
	.section	.nv.constant0._Z21pack_subarray_f_floatPfS_iiiiiiiii,"a",@progbits
	.sectionflags	@""
	.align	4
.nv.constant0._Z21pack_subarray_f_floatPfS_iiiiiiiii:
	.zero		948


//--------------------- .nv.constant0._Z23unpack_subarray_c_floatPfS_iiiiiiiii --------------------------
	.section	.nv.constant0._Z23unpack_subarray_c_floatPfS_iiiiiiiii,"a",@progbits
	.sectionflags	@""
	.align	4
.nv.constant0._Z23unpack_subarray_c_floatPfS_iiiiiiiii:
	.zero		948


//--------------------- .nv.constant0._Z21pack_subarray_c_floatPfS_iiiiiiiii --------------------------
	.section	.nv.constant0._Z21pack_subarray_c_floatPfS_iiiiiiiii,"a",@progbits
	.sectionflags	@""
	.align	4
.nv.constant0._Z21pack_subarray_c_floatPfS_iiiiiiiii:
	.zero		948


//--------------------- .nv.constant0._Z24unpack_subarray_f_doublePdS_iiiiiiiii --------------------------
	.section	.nv.constant0._Z24unpack_subarray_f_doublePdS_iiiiiiiii,"a",@progbits
	.sectionflags	@""
	.align	4
.nv.constant0._Z24unpack_subarray_f_doublePdS_iiiiiiiii:
	.zero		948


//--------------------- .nv.constant0._Z22pack_subarray_f_doublePdS_iiiiiiiii --------------------------
	.section	.nv.constant0._Z22pack_subarray_f_doublePdS_iiiiiiiii,"a",@progbits
	.sectionflags	@""
	.align	4
.nv.constant0._Z22pack_subarray_f_doublePdS_iiiiiiiii:
	.zero		948


//--------------------- .nv.constant0._Z24unpack_subarray_c_doublePdS_iiiiiiiii --------------------------
	.section	.nv.constant0._Z24unpack_subarray_c_doublePdS_iiiiiiiii,"a",@progbits
	.sectionflags	@""
	.align	4
.nv.constant0._Z24unpack_subarray_c_doublePdS_iiiiiiiii:
	.zero		948


//--------------------- .nv.constant0._Z22pack_subarray_c_doublePdS_iiiiiiiii --------------------------
	.section	.nv.constant0._Z22pack_subarray_c_doublePdS_iiiiiiiii,"a",@progbits
	.sectionflags	@""
	.align	4
.nv.constant0._Z22pack_subarray_c_doublePdS_iiiiiiiii:
	.zero		948


//--------------------- SYMBOLS --------------------------

	.type		.nv.reservedSmem.offset0,@object
	.size		.nv.reservedSmem.offset0,0x4
